	.target	sm_100a

	.elftype	@"ET_EXEC"


//--------------------- .note.nv.tkinfo           --------------------------
	.section	.note.nv.tkinfo,"",@"SHT_NOTE"
	.sectionflags	@"SHF_NOTE_NV_TKINFO"
	.tkinfo
        /*0018*/ 	.word	0x00000002
        /*0030*/ 	.string	""
        /*0030*/ 	.string	"ptxas"
        /*0030*/ 	.string	"Cuda compilation tools, release 13.0, V13.0.88"
        /*0030*/ 	.string	"Build cuda_13.0.r13.0/compiler.36424714_0"
        /*0030*/ 	.string	"-arch sm_100a -m 64 "



//--------------------- .note.nv.cuinfo           --------------------------
	.section	.note.nv.cuinfo,"",@"SHT_NOTE"
	.sectionflags	@"SHF_NOTE_NV_CUINFO"
        /*0018*/ 	.short	0x0002
        /*001a*/ 	.short	0x0064
        /*001c*/ 	.short	0x0082
	.zero		2


//--------------------- .nv.info                  --------------------------
	.section	.nv.info,"",@"SHT_CUDA_INFO"
	.align	4


	//----- nvinfo : EIATTR_REGCOUNT
	.align		4
        /*0000*/ 	.byte	0x04, 0x2f
        /*0002*/ 	.short	(.L_19 - .L_18)
	.align		4
.L_18:
        /*0004*/ 	.word	index@(_ZN7cutlass13device_kernelINS_4gemm6kernel13GemmUniversalIN4cute5tupleIJiiiiEEENS1_10collective13CollectiveMmaINS1_35MainloopSm100TmaUmmaWarpSpecializedILi17ELi2ELi4ENS5_IJNS4_1CILi1EEESB_SB_EEEEENS5_IJNSA_ILi64EEENSA_ILi128EEESE_EEEaNS5_IJlSB_lEEEaSH_NS4_8TiledMMAINS4_8MMA_AtomIJNS4_15SM100_MMA_S8_SSIaaiLi64ELi128ELNS4_4UMMA5MajorE0ELSM_0ELNSL_8SaturateE0EEEEEENS4_6LayoutISC_NS5_IJNSA_ILi0EEESR_SR_EEEEENS5_IJNS4_10UnderscoreESU_SU_EEEEENS4_13SM90_TMA_LOADENS4_14ComposedLayoutINS4_7SwizzleILi2ELi4ELi3EEENS4_18smem_ptr_flag_bitsILi8EEENSQ_INS5_IJNSA_ILi8EEESE_EEENS5_IJSE_SB_EEEEEEEvNS4_8identityESX_S17_vS18_EENS_8epilogue10collective18CollectiveEpilogueINS1A_23Sm100TmaWarpSpecializedILi2ELi2ELi32ELb0ELb0EEEJSG_NS5_IJNSQ_ISE_SB_EES1F_EEEaSH_aSH_NS1A_6fusion15FusionCallbacksIS1E_NS1H_17LinearCombinationIaiaiLNS_15FloatRoundStyleE2EEESG_S1G_JEEENS4_5SM1004TMEM4LOAD26SM100_TMEM_LOAD_16dp32b32xESX_S17_NS4_39AutoVectorizingCopyWithAssumedAlignmentILi128EEENS4_14SM90_TMA_STOREES17_S1S_S1S_EEEvvEEEEvNT_6ParamsE)
        /*0008*/ 	.word	0x0000007a


	//----- nvinfo : EIATTR_FRAME_SIZE
	.align		4
.L_19:
        /*000c*/ 	.byte	0x04, 0x11
        /*000e*/ 	.short	(.L_21 - .L_20)
	.align		4
.L_20:
        /*0010*/ 	.word	index@($__internal_2_$__cuda_sm10x_tcgen05_guardrail_trap_unallocated_columns_being_dealloced)
        /*0014*/ 	.word	0x00000000


	//----- nvinfo : EIATTR_FRAME_SIZE
	.align		4
.L_21:
        /*0018*/ 	.byte	0x04, 0x11
        /*001a*/ 	.short	(.L_23 - .L_22)
	.align		4
.L_22:
        /*001c*/ 	.word	index@($__internal_1_$__cuda_sm10x_tcgen05_guardrail_trap_phase_invalid_during_alloc)
        /*0020*/ 	.word	0x00000000


	//----- nvinfo : EIATTR_FRAME_SIZE
	.align		4
.L_23:
        /*0024*/ 	.byte	0x04, 0x11
        /*0026*/ 	.short	(.L_25 - .L_24)
	.align		4
.L_24:
        /*0028*/ 	.word	index@($__internal_0_$__cuda_sm10x_tcgen05_guardrail_trap_col_being_dealloced_not_returned_by_alloc)
        /*002c*/ 	.word	0x00000000


	//----- nvinfo : EIATTR_FRAME_SIZE
	.align		4
.L_25:
        /*0030*/ 	.byte	0x04, 0x11
        /*0032*/ 	.short	(.L_27 - .L_26)
	.align		4
.L_26:
        /*0034*/ 	.word	index@(_ZN7cutlass13device_kernelINS_4gemm6kernel13GemmUniversalIN4cute5tupleIJiiiiEEENS1_10collective13CollectiveMmaINS1_35MainloopSm100TmaUmmaWarpSpecializedILi17ELi2ELi4ENS5_IJNS4_1CILi1EEESB_SB_EEEEENS5_IJNSA_ILi64EEENSA_ILi128EEESE_EEEaNS5_IJlSB_lEEEaSH_NS4_8TiledMMAINS4_8MMA_AtomIJNS4_15SM100_MMA_S8_SSIaaiLi64ELi128ELNS4_4UMMA5MajorE0ELSM_0ELNSL_8SaturateE0EEEEEENS4_6LayoutISC_NS5_IJNSA_ILi0EEESR_SR_EEEEENS5_IJNS4_10UnderscoreESU_SU_EEEEENS4_13SM90_TMA_LOADENS4_14ComposedLayoutINS4_7SwizzleILi2ELi4ELi3EEENS4_18smem_ptr_flag_bitsILi8EEENSQ_INS5_IJNSA_ILi8EEESE_EEENS5_IJSE_SB_EEEEEEEvNS4_8identityESX_S17_vS18_EENS_8epilogue10collective18CollectiveEpilogueINS1A_23Sm100TmaWarpSpecializedILi2ELi2ELi32ELb0ELb0EEEJSG_NS5_IJNSQ_ISE_SB_EES1F_EEEaSH_aSH_NS1A_6fusion15FusionCallbacksIS1E_NS1H_17LinearCombinationIaiaiLNS_15FloatRoundStyleE2EEESG_S1G_JEEENS4_5SM1004TMEM4LOAD26SM100_TMEM_LOAD_16dp32b32xESX_S17_NS4_39AutoVectorizingCopyWithAssumedAlignmentILi128EEENS4_14SM90_TMA_STOREES17_S1S_S1S_EEEvvEEEEvNT_6ParamsE)
        /*0038*/ 	.word	0x00000000


	//----- nvinfo : EIATTR_MIN_STACK_SIZE
	.align		4
.L_27:
        /*003c*/ 	.byte	0x04, 0x12
        /*003e*/ 	.short	(.L_29 - .L_28)
	.align		4
.L_28:
        /*0040*/ 	.word	index@(_ZN7cutlass13device_kernelINS_4gemm6kernel13GemmUniversalIN4cute5tupleIJiiiiEEENS1_10collective13CollectiveMmaINS1_35MainloopSm100TmaUmmaWarpSpecializedILi17ELi2ELi4ENS5_IJNS4_1CILi1EEESB_SB_EEEEENS5_IJNSA_ILi64EEENSA_ILi128EEESE_EEEaNS5_IJlSB_lEEEaSH_NS4_8TiledMMAINS4_8MMA_AtomIJNS4_15SM100_MMA_S8_SSIaaiLi64ELi128ELNS4_4UMMA5MajorE0ELSM_0ELNSL_8SaturateE0EEEEEENS4_6LayoutISC_NS5_IJNSA_ILi0EEESR_SR_EEEEENS5_IJNS4_10UnderscoreESU_SU_EEEEENS4_13SM90_TMA_LOADENS4_14ComposedLayoutINS4_7SwizzleILi2ELi4ELi3EEENS4_18smem_ptr_flag_bitsILi8EEENSQ_INS5_IJNSA_ILi8EEESE_EEENS5_IJSE_SB_EEEEEEEvNS4_8identityESX_S17_vS18_EENS_8epilogue10collective18CollectiveEpilogueINS1A_23Sm100TmaWarpSpecializedILi2ELi2ELi32ELb0ELb0EEEJSG_NS5_IJNSQ_ISE_SB_EES1F_EEEaSH_aSH_NS1A_6fusion15FusionCallbacksIS1E_NS1H_17LinearCombinationIaiaiLNS_15FloatRoundStyleE2EEESG_S1G_JEEENS4_5SM1004TMEM4LOAD26SM100_TMEM_LOAD_16dp32b32xESX_S17_NS4_39AutoVectorizingCopyWithAssumedAlignmentILi128EEENS4_14SM90_TMA_STOREES17_S1S_S1S_EEEvvEEEEvNT_6ParamsE)
        /*0044*/ 	.word	0x00000000
.L_29:


//--------------------- .nv.compat                --------------------------
	.section	.nv.compat,"",@"SHT_CUDA_COMPAT_INFO"
	.align	4
        /*0000*/ 	.byte	0x02, 0x09, 0x01, 0x00, 0x02, 0x02, 0x03, 0x00, 0x02, 0x05, 0x06, 0x00, 0x03, 0x07, 0x01, 0x01
        /*0010*/ 	.byte	0x02, 0x03, 0x01, 0x00, 0x02, 0x06, 0x01, 0x00, 0x04, 0x0b, 0x08, 0x00, 0x01, 0x00, 0x00, 0x00
        /*0020*/ 	.byte	0x00, 0x00, 0x00, 0x00


//--------------------- .nv.info._ZN7cutlass13device_kernelINS_4gemm6kernel13GemmUniversalIN4cute5tupleIJiiiiEEENS1_10collective13CollectiveMmaINS1_35MainloopSm100TmaUmmaWarpSpecializedILi17ELi2ELi4ENS5_IJNS4_1CILi1EEESB_SB_EEEEENS5_IJNSA_ILi64EEENSA_ILi128EEESE_EEEaNS5_IJlSB_lEEEaSH_NS4_8TiledMMAINS4_8MMA_AtomIJNS4_15SM100_MMA_S8_SSIaaiLi64ELi128ELNS4_4UMMA5MajorE0ELSM_0ELNSL_8SaturateE0EEEEEENS4_6LayoutISC_NS5_IJNSA_ILi0EEESR_SR_EEEEENS5_IJNS4_10UnderscoreESU_SU_EEEEENS4_13SM90_TMA_LOADENS4_14ComposedLayoutINS4_7SwizzleILi2ELi4ELi3EEENS4_18smem_ptr_flag_bitsILi8EEENSQ_INS5_IJNSA_ILi8EEESE_EEENS5_IJSE_SB_EEEEEEEvNS4_8identityESX_S17_vS18_EENS_8epilogue10collective18CollectiveEpilogueINS1A_23Sm100TmaWarpSpecializedILi2ELi2ELi32ELb0ELb0EEEJSG_NS5_IJNSQ_ISE_SB_EES1F_EEEaSH_aSH_NS1A_6fusion15FusionCallbacksIS1E_NS1H_17LinearCombinationIaiaiLNS_15FloatRoundStyleE2EEESG_S1G_JEEENS4_5SM1004TMEM4LOAD26SM100_TMEM_LOAD_16dp32b32xESX_S17_NS4_39AutoVectorizingCopyWithAssumedAlignmentILi128EEENS4_14SM90_TMA_STOREES17_S1S_S1S_EEEvvEEEEvNT_6ParamsE --------------------------
	.section	.nv.info._ZN7cutlass13device_kernelINS_4gemm6kernel13GemmUniversalIN4cute5tupleIJiiiiEEENS1_10collective13CollectiveMmaINS1_35MainloopSm100TmaUmmaWarpSpecializedILi17ELi2ELi4ENS5_IJNS4_1CILi1EEESB_SB_EEEEENS5_IJNSA_ILi64EEENSA_ILi128EEESE_EEEaNS5_IJlSB_lEEEaSH_NS4_8TiledMMAINS4_8MMA_AtomIJNS4_15SM100_MMA_S8_SSIaaiLi64ELi128ELNS4_4UMMA5MajorE0ELSM_0ELNSL_8SaturateE0EEEEEENS4_6LayoutISC_NS5_IJNSA_ILi0EEESR_SR_EEEEENS5_IJNS4_10UnderscoreESU_SU_EEEEENS4_13SM90_TMA_LOADENS4_14ComposedLayoutINS4_7SwizzleILi2ELi4ELi3EEENS4_18smem_ptr_flag_bitsILi8EEENSQ_INS5_IJNSA_ILi8EEESE_EEENS5_IJSE_SB_EEEEEEEvNS4_8identityESX_S17_vS18_EENS_8epilogue10collective18CollectiveEpilogueINS1A_23Sm100TmaWarpSpecializedILi2ELi2ELi32ELb0ELb0EEEJSG_NS5_IJNSQ_ISE_SB_EES1F_EEEaSH_aSH_NS1A_6fusion15FusionCallbacksIS1E_NS1H_17LinearCombinationIaiaiLNS_15FloatRoundStyleE2EEESG_S1G_JEEENS4_5SM1004TMEM4LOAD26SM100_TMEM_LOAD_16dp32b32xESX_S17_NS4_39AutoVectorizingCopyWithAssumedAlignmentILi128EEENS4_14SM90_TMA_STOREES17_S1S_S1S_EEEvvEEEEvNT_6ParamsE,"",@"SHT_CUDA_INFO"
	.sectionflags	@""
	.align	4


	//----- nvinfo : EIATTR_CUDA_API_VERSION
	.align		4
        /*0000*/ 	.byte	0x04, 0x37
        /*0002*/ 	.short	(.L_31 - .L_30)
.L_30:
        /*0004*/ 	.word	0x00000082


	//----- nvinfo : EIATTR_KPARAM_INFO
	.align		4
.L_31:
        /*0008*/ 	.byte	0x04, 0x17
        /*000a*/ 	.short	(.L_33 - .L_32)
.L_32:
        /*000c*/ 	.word	0x00000000
        /*0010*/ 	.short	0x0000
        /*0012*/ 	.short	0x0000
        /*0014*/ 	.byte	0x00, 0xf0, 0x01, 0x20


	//----- nvinfo : EIATTR_AT_ENTRY_FRAGMENTS
	.align		4
.L_33:
        /*0018*/ 	.byte	0x04, 0x4f
        /*001a*/ 	.short	(.L_35 - .L_34)


	//   ....[0]....
.L_34:
        /*001c*/ 	.word	0x00000006


	//----- nvinfo : EIATTR_RESERVED_SMEM_USED
	.align		4
.L_35:
        /*0020*/ 	.byte	0x01, 0x41
	.zero		2


	//----- nvinfo : EIATTR_SPARSE_MMA_MASK
	.align		4
        /*0024*/ 	.byte	0x03, 0x50
        /*0026*/ 	.short	0x0000


	//----- nvinfo : EIATTR_TCGEN05_1CTA_USED
	.align		4
        /*0028*/ 	.byte	0x01, 0x51
	.zero		2


	//----- nvinfo : EIATTR_MAXREG_COUNT
	.align		4
        /*002c*/ 	.byte	0x03, 0x1b
        /*002e*/ 	.short	0x00ff


	//----- nvinfo : EIATTR_NUM_BARRIERS
	.align		4
        /*0030*/ 	.byte	0x02, 0x4c
        /*0032*/ 	.byte	0x07
	.zero		1


	//----- nvinfo : EIATTR_EXTERNS
	.align		4
        /*0034*/ 	.byte	0x04, 0x0f
        /*0036*/ 	.short	(.L_37 - .L_36)


	//   ....[0]....
	.align		4
.L_36:
        /*0038*/ 	.word	index@(__assertfail)


	//----- nvinfo : EIATTR_MERCURY_ISA_VERSION
	.align		4
.L_37:
        /*003c*/ 	.byte	0x03, 0x5f
        /*003e*/ 	.short	0x0101


	//----- nvinfo : EIATTR_INT_WARP_WIDE_INSTR_OFFSETS
	.align		4
        /*0040*/ 	.byte	0x04, 0x31
        /*0042*/ 	.short	(.L_39 - .L_38)


	//   ....[0]....
.L_38:
        /*0044*/ 	.word	0x00001f70


	//   ....[1]....
        /*0048*/ 	.word	0x00004090


	//   ....[2]....
        /*004c*/ 	.word	0x000040b0


	//   ....[3]....
        /*0050*/ 	.word	0x000040e0


	//   ....[4]....
        /*0054*/ 	.word	0x00004a10


	//   ....[5]....
        /*0058*/ 	.word	0x00004a80


	//   ....[6]....
        /*005c*/ 	.word	0x00004c60


	//   ....[7]....
        /*0060*/ 	.word	0x00004dc0


	//----- nvinfo : EIATTR_COOP_GROUP_MASK_REGIDS
	.align		4
.L_39:
        /*0064*/ 	.byte	0x04, 0x29
        /*0066*/ 	.short	(.L_41 - .L_40)


	//   ....[0]....
.L_40:
        /*0068*/ 	.word	0xffffffff


	//   ....[1]....
        /*006c*/ 	.word	0xffffffff


	//   ....[2]....
        /*0070*/ 	.word	0xffffffff


	//   ....[3]....
        /*0074*/ 	.word	0xffffffff


	//   ....[4]....
        /*0078*/ 	.word	0xffffffff


	//   ....[5]....
        /*007c*/ 	.word	0xffffffff


	//   ....[6]....
        /*0080*/ 	.word	0xffffffff


	//   ....[7]....
        /*0084*/ 	.word	0xffffffff


	//   ....[8]....
        /*0088*/ 	.word	0xffffffff


	//   ....[9]....
        /*008c*/ 	.word	0xffffffff


	//   ....[10]....
        /*0090*/ 	.word	0xffffffff


	//   ....[11]....
        /*0094*/ 	.word	0xffffffff


	//   ....[12]....
        /*0098*/ 	.word	0xffffffff


	//----- nvinfo : EIATTR_COOP_GROUP_INSTR_OFFSETS
	.align		4
.L_41:
        /*009c*/ 	.byte	0x04, 0x28
        /*009e*/ 	.short	(.L_43 - .L_42)


	//   ....[0]....
.L_42:
        /*00a0*/ 	.word	0x00000090


	//   ....[1]....
        /*00a4*/ 	.word	0x000004d0


	//   ....[2]....
        /*00a8*/ 	.word	0x00000810


	//   ....[3]....
        /*00ac*/ 	.word	0x00000970


	//   ....[4]....
        /*00b0*/ 	.word	0x00000a70


	//   ....[5]....
        /*00b4*/ 	.word	0x00000be0


	//   ....[6]....
        /*00b8*/ 	.word	0x00000d80


	//   ....[7]....
        /*00bc*/ 	.word	0x00001e50


	//   ....[8]....
        /*00c0*/ 	.word	0x00003380


	//   ....[9]....
        /*00c4*/ 	.word	0x00003590


	//   ....[10]....
        /*00c8*/ 	.word	0x000035c0


	//   ....[11]....
        /*00cc*/ 	.word	0x00003f70


	//   ....[12]....
        /*00d0*/ 	.word	0x000041a0


	//----- nvinfo : EIATTR_VRC_CTA_INIT_COUNT
	.align		4
.L_43:
        /*00d4*/ 	.byte	0x02, 0x4a
        /*00d6*/ 	.byte	0x80
	.zero		1


	//----- nvinfo : EIATTR_SYSCALL_OFFSETS
	.align		4
        /*00d8*/ 	.byte	0x04, 0x46
        /*00da*/ 	.short	(.L_45 - .L_44)


	//   ....[0]....
.L_44:
        /*00dc*/ 	.word	0x00005810


	//   ....[1]....
        /*00e0*/ 	.word	0x00005950


	//   ....[2]....
        /*00e4*/ 	.word	0x00006150


	//   ....[3]....
        /*00e8*/ 	.word	0x00006ef0


	//----- nvinfo : EIATTR_MBARRIER_INSTR_OFFSETS
	.align		4
.L_45:
        /*00ec*/ 	.byte	0x04, 0x39
        /*00ee*/ 	.short	(.L_47 - .L_46)


	//   ....[0]....
.L_46:
        /*00f0*/ 	.word	0x000005d0
        /*00f4*/ 	.word	0x000000ff
        /*00f8*/ 	.word	0x00000000
        /*00fc*/ 	.short	0x0100
        /*00fe*/ 	.byte	0x05
	.zero		1


	//   ....[1]....
        /*0100*/ 	.word	0x000005e0
        /*0104*/ 	.word	0x000000ff
        /*0108*/ 	.word	0x00000088
        /*010c*/ 	.short	0x0100
        /*010e*/ 	.byte	0x05
	.zero		1


	//   ....[2]....
        /*0110*/ 	.word	0x000005f0
        /*0114*/ 	.word	0x000000ff
        /*0118*/ 	.word	0x00000008
        /*011c*/ 	.short	0x0100
        /*011e*/ 	.byte	0x05
	.zero		1


	//   ....[3]....
        /*0120*/ 	.word	0x00000600
        /*0124*/ 	.word	0x000000ff
        /*0128*/ 	.word	0x00000090
        /*012c*/ 	.short	0x0100
        /*012e*/ 	.byte	0x05
	.zero		1


	//   ....[4]....
        /*0130*/ 	.word	0x00000610
        /*0134*/ 	.word	0x000000ff
        /*0138*/ 	.word	0x00000010
        /*013c*/ 	.short	0x0100
        /*013e*/ 	.byte	0x05
	.zero		1


	//   ....[5]....
        /*0140*/ 	.word	0x00000620
        /*0144*/ 	.word	0x000000ff
        /*0148*/ 	.word	0x00000098
        /*014c*/ 	.short	0x0100
        /*014e*/ 	.byte	0x05
	.zero		1


	//   ....[6]....
        /*0150*/ 	.word	0x00000630
        /*0154*/ 	.word	0x000000ff
        /*0158*/ 	.word	0x00000018
        /*015c*/ 	.short	0x0100
        /*015e*/ 	.byte	0x05
	.zero		1


	//   ....[7]....
        /*0160*/ 	.word	0x00000640
        /*0164*/ 	.word	0x000000ff
        /*0168*/ 	.word	0x000000a0
        /*016c*/ 	.short	0x0100
        /*016e*/ 	.byte	0x05
	.zero		1


	//   ....[8]....
        /*0170*/ 	.word	0x00000650
        /*0174*/ 	.word	0x000000ff
        /*0178*/ 	.word	0x00000020
        /*017c*/ 	.short	0x0100
        /*017e*/ 	.byte	0x05
	.zero		1


	//   ....[9]....
        /*0180*/ 	.word	0x00000660
        /*0184*/ 	.word	0x000000ff
        /*0188*/ 	.word	0x000000a8
        /*018c*/ 	.short	0x0100
        /*018e*/ 	.byte	0x05
	.zero		1


	//   ....[10]....
        /*0190*/ 	.word	0x00000670
        /*0194*/ 	.word	0x000000ff
        /*0198*/ 	.word	0x00000028
        /*019c*/ 	.short	0x0100
        /*019e*/ 	.byte	0x05
	.zero		1


	//   ....[11]....
        /*01a0*/ 	.word	0x00000680
        /*01a4*/ 	.word	0x000000ff
        /*01a8*/ 	.word	0x000000b0
        /*01ac*/ 	.short	0x0100
        /*01ae*/ 	.byte	0x05
	.zero		1


	//   ....[12]....
        /*01b0*/ 	.word	0x00000690
        /*01b4*/ 	.word	0x000000ff
        /*01b8*/ 	.word	0x00000030
        /*01bc*/ 	.short	0x0100
        /*01be*/ 	.byte	0x05
	.zero		1


	//   ....[13]....
        /*01c0*/ 	.word	0x000006a0
        /*01c4*/ 	.word	0x000000ff
        /*01c8*/ 	.word	0x000000b8
        /*01cc*/ 	.short	0x0100
        /*01ce*/ 	.byte	0x05
	.zero		1


	//   ....[14]....
        /*01d0*/ 	.word	0x000006b0
        /*01d4*/ 	.word	0x000000ff
        /*01d8*/ 	.word	0x00000038
        /*01dc*/ 	.short	0x0100
        /*01de*/ 	.byte	0x05
	.zero		1


	//   ....[15]....
        /*01e0*/ 	.word	0x000006c0
        /*01e4*/ 	.word	0x000000ff
        /*01e8*/ 	.word	0x000000c0
        /*01ec*/ 	.short	0x0100
        /*01ee*/ 	.byte	0x05
	.zero		1


	//   ....[16]....
        /*01f0*/ 	.word	0x000006d0
        /*01f4*/ 	.word	0x000000ff
        /*01f8*/ 	.word	0x00000040
        /*01fc*/ 	.short	0x0100
        /*01fe*/ 	.byte	0x05
	.zero		1


	//   ....[17]....
        /*0200*/ 	.word	0x000006e0
        /*0204*/ 	.word	0x000000ff
        /*0208*/ 	.word	0x000000c8
        /*020c*/ 	.short	0x0100
        /*020e*/ 	.byte	0x05
	.zero		1


	//   ....[18]....
        /*0210*/ 	.word	0x000006f0
        /*0214*/ 	.word	0x000000ff
        /*0218*/ 	.word	0x00000048
        /*021c*/ 	.short	0x0100
        /*021e*/ 	.byte	0x05
	.zero		1


	//   ....[19]....
        /*0220*/ 	.word	0x00000700
        /*0224*/ 	.word	0x000000ff
        /*0228*/ 	.word	0x000000d0
        /*022c*/ 	.short	0x0100
        /*022e*/ 	.byte	0x05
	.zero		1


	//   ....[20]....
        /*0230*/ 	.word	0x00000710
        /*0234*/ 	.word	0x000000ff
        /*0238*/ 	.word	0x00000050
        /*023c*/ 	.short	0x0100
        /*023e*/ 	.byte	0x05
	.zero		1


	//   ....[21]....
        /*0240*/ 	.word	0x00000720
        /*0244*/ 	.word	0x000000ff
        /*0248*/ 	.word	0x000000d8
        /*024c*/ 	.short	0x0100
        /*024e*/ 	.byte	0x05
	.zero		1


	//   ....[22]....
        /*0250*/ 	.word	0x00000730
        /*0254*/ 	.word	0x000000ff
        /*0258*/ 	.word	0x00000058
        /*025c*/ 	.short	0x0100
        /*025e*/ 	.byte	0x05
	.zero		1


	//   ....[23]....
        /*0260*/ 	.word	0x00000740
        /*0264*/ 	.word	0x000000ff
        /*0268*/ 	.word	0x000000e0
        /*026c*/ 	.short	0x0100
        /*026e*/ 	.byte	0x05
	.zero		1


	//   ....[24]....
        /*0270*/ 	.word	0x00000750
        /*0274*/ 	.word	0x000000ff
        /*0278*/ 	.word	0x00000060
        /*027c*/ 	.short	0x0100
        /*027e*/ 	.byte	0x05
	.zero		1


	//   ....[25]....
        /*0280*/ 	.word	0x00000760
        /*0284*/ 	.word	0x000000ff
        /*0288*/ 	.word	0x000000e8
        /*028c*/ 	.short	0x0100
        /*028e*/ 	.byte	0x05
	.zero		1


	//   ....[26]....
        /*0290*/ 	.word	0x00000770
        /*0294*/ 	.word	0x000000ff
        /*0298*/ 	.word	0x00000068
        /*029c*/ 	.short	0x0100
        /*029e*/ 	.byte	0x05
	.zero		1


	//   ....[27]....
        /*02a0*/ 	.word	0x00000780
        /*02a4*/ 	.word	0x000000ff
        /*02a8*/ 	.word	0x000000f0
        /*02ac*/ 	.short	0x0100
        /*02ae*/ 	.byte	0x05
	.zero		1


	//   ....[28]....
        /*02b0*/ 	.word	0x00000790
        /*02b4*/ 	.word	0x000000ff
        /*02b8*/ 	.word	0x00000070
        /*02bc*/ 	.short	0x0100
        /*02be*/ 	.byte	0x05
	.zero		1


	//   ....[29]....
        /*02c0*/ 	.word	0x000007a0
        /*02c4*/ 	.word	0x000000ff
        /*02c8*/ 	.word	0x000000f8
        /*02cc*/ 	.short	0x0100
        /*02ce*/ 	.byte	0x05
	.zero		1


	//   ....[30]....
        /*02d0*/ 	.word	0x000007b0
        /*02d4*/ 	.word	0x000000ff
        /*02d8*/ 	.word	0x00000078
        /*02dc*/ 	.short	0x0100
        /*02de*/ 	.byte	0x05
	.zero		1


	//   ....[31]....
        /*02e0*/ 	.word	0x000007c0
        /*02e4*/ 	.word	0x000000ff
        /*02e8*/ 	.word	0x00000100
        /*02ec*/ 	.short	0x0100
        /*02ee*/ 	.byte	0x05
	.zero		1


	//   ....[32]....
        /*02f0*/ 	.word	0x000007d0
        /*02f4*/ 	.word	0x000000ff
        /*02f8*/ 	.word	0x00000080
        /*02fc*/ 	.short	0x0100
        /*02fe*/ 	.byte	0x05
	.zero		1


	//   ....[33]....
        /*0300*/ 	.word	0x000007e0
        /*0304*/ 	.word	0x000000ff
        /*0308*/ 	.word	0x00000108
        /*030c*/ 	.short	0x0100
        /*030e*/ 	.byte	0x05
	.zero		1


	//   ....[34]....
        /*0310*/ 	.word	0x00000920
        /*0314*/ 	.word	0x000000ff
        /*0318*/ 	.word	0x00000110
        /*031c*/ 	.short	0x0100
        /*031e*/ 	.byte	0x07
	.zero		1


	//   ....[35]....
        /*0320*/ 	.word	0x00000930
        /*0324*/ 	.word	0x000000ff
        /*0328*/ 	.word	0x00000120
        /*032c*/ 	.short	0x0100
        /*032e*/ 	.byte	0x07
	.zero		1


	//   ....[36]....
        /*0330*/ 	.word	0x00000940
        /*0334*/ 	.word	0x000000ff
        /*0338*/ 	.word	0x00000118
        /*033c*/ 	.short	0x0100
        /*033e*/ 	.byte	0x07
	.zero		1


	//   ....[37]....
        /*0340*/ 	.word	0x00000950
        /*0344*/ 	.word	0x000000ff
        /*0348*/ 	.word	0x00000128
        /*034c*/ 	.short	0x0100
        /*034e*/ 	.byte	0x07
	.zero		1


	//   ....[38]....
        /*0350*/ 	.word	0x00000a40
        /*0354*/ 	.word	0x000000ff
        /*0358*/ 	.word	0x00000130
        /*035c*/ 	.short	0x0100
        /*035e*/ 	.byte	0x05
	.zero		1


	//   ....[39]....
        /*0360*/ 	.word	0x00000a50
        /*0364*/ 	.word	0x000000ff
        /*0368*/ 	.word	0x00000138
        /*036c*/ 	.short	0x0100
        /*036e*/ 	.byte	0x05
	.zero		1


	//   ....[40]....
        /*0370*/ 	.word	0x00000b90
        /*0374*/ 	.word	0x000000ff
        /*0378*/ 	.word	0x00000140
        /*037c*/ 	.short	0x0100
        /*037e*/ 	.byte	0x05
	.zero		1


	//   ....[41]....
        /*0380*/ 	.word	0x00000ba0
        /*0384*/ 	.word	0x000000ff
        /*0388*/ 	.word	0x00000150
        /*038c*/ 	.short	0x0100
        /*038e*/ 	.byte	0x05
	.zero		1


	//   ....[42]....
        /*0390*/ 	.word	0x00000bb0
        /*0394*/ 	.word	0x000000ff
        /*0398*/ 	.word	0x00000148
        /*039c*/ 	.short	0x0100
        /*039e*/ 	.byte	0x05
	.zero		1


	//   ....[43]....
        /*03a0*/ 	.word	0x00000bc0
        /*03a4*/ 	.word	0x000000ff
        /*03a8*/ 	.word	0x00000158
        /*03ac*/ 	.short	0x0100
        /*03ae*/ 	.byte	0x05
	.zero		1


	//   ....[44]....
        /*03b0*/ 	.word	0x00000cf0
        /*03b4*/ 	.word	0x000000ff
        /*03b8*/ 	.word	0x00000160
        /*03bc*/ 	.short	0x0100
        /*03be*/ 	.byte	0x07
	.zero		1


	//   ....[45]....
        /*03c0*/ 	.word	0x00000d00
        /*03c4*/ 	.word	0x000000ff
        /*03c8*/ 	.word	0x00000180
        /*03cc*/ 	.short	0x0100
        /*03ce*/ 	.byte	0x07
	.zero		1


	//   ....[46]....
        /*03d0*/ 	.word	0x00000d10
        /*03d4*/ 	.word	0x000000ff
        /*03d8*/ 	.word	0x00000168
        /*03dc*/ 	.short	0x0100
        /*03de*/ 	.byte	0x07
	.zero		1


	//   ....[47]....
        /*03e0*/ 	.word	0x00000d20
        /*03e4*/ 	.word	0x000000ff
        /*03e8*/ 	.word	0x00000188
        /*03ec*/ 	.short	0x0100
        /*03ee*/ 	.byte	0x07
	.zero		1


	//   ....[48]....
        /*03f0*/ 	.word	0x00000d30
        /*03f4*/ 	.word	0x000000ff
        /*03f8*/ 	.word	0x00000170
        /*03fc*/ 	.short	0x0100
        /*03fe*/ 	.byte	0x07
	.zero		1


	//   ....[49]....
        /*0400*/ 	.word	0x00000d40
        /*0404*/ 	.word	0x000000ff
        /*0408*/ 	.word	0x00000190
        /*040c*/ 	.short	0x0100
        /*040e*/ 	.byte	0x07
	.zero		1


	//   ....[50]....
        /*0410*/ 	.word	0x00000d50
        /*0414*/ 	.word	0x000000ff
        /*0418*/ 	.word	0x00000178
        /*041c*/ 	.short	0x0100
        /*041e*/ 	.byte	0x07
	.zero		1


	//   ....[51]....
        /*0420*/ 	.word	0x00000d60
        /*0424*/ 	.word	0x000000ff
        /*0428*/ 	.word	0x00000198
        /*042c*/ 	.short	0x0100
        /*042e*/ 	.byte	0x07
	.zero		1


	//   ....[52]....
        /*0430*/ 	.word	0x00000e50
        /*0434*/ 	.word	0x000000ff
        /*0438*/ 	.word	0x000001a0
        /*043c*/ 	.short	0x0100
        /*043e*/ 	.byte	0x05
	.zero		1


	//   ....[53]....
        /*0440*/ 	.word	0x00000e60
        /*0444*/ 	.word	0x000000ff
        /*0448*/ 	.word	0x000001b0
        /*044c*/ 	.short	0x0100
        /*044e*/ 	.byte	0x05
	.zero		1


	//   ....[54]....
        /*0450*/ 	.word	0x00000e70
        /*0454*/ 	.word	0x000000ff
        /*0458*/ 	.word	0x000001a8
        /*045c*/ 	.short	0x0100
        /*045e*/ 	.byte	0x05
	.zero		1


	//   ....[55]....
        /*0460*/ 	.word	0x00000e80
        /*0464*/ 	.word	0x000000ff
        /*0468*/ 	.word	0x000001b8
        /*046c*/ 	.short	0x0100
        /*046e*/ 	.byte	0x05
	.zero		1


	//   ....[56]....
        /*0470*/ 	.word	0x00001750
        /*0474*/ 	.word	0x00000003
        /*0478*/ 	.word	0x000001b0
        /*047c*/ 	.short	0x010a
        /*047e*/ 	.byte	0xff
	.zero		1


	//   ....[57]....
        /*0480*/ 	.word	0x00001780
        /*0484*/ 	.word	0x00000003
        /*0488*/ 	.word	0x000001a0
        /*048c*/ 	.short	0x0101
        /*048e*/ 	.byte	0xff
	.zero		1


	//   ....[58]....
        /*0490*/ 	.word	0x00001850
        /*0494*/ 	.word	0x000000ff
        /*0498*/ 	.word	0x00000088
        /*049c*/ 	.short	0x010a
        /*049e*/ 	.byte	0x08
	.zero		1


	//   ....[59]....
        /*04a0*/ 	.word	0x000018f0
        /*04a4*/ 	.word	0x000000ff
        /*04a8*/ 	.word	0x00000088
        /*04ac*/ 	.short	0x010a
        /*04ae*/ 	.byte	0x21
	.zero		1


	//   ....[60]....
        /*04b0*/ 	.word	0x00001a40
        /*04b4*/ 	.word	0x000000ff
        /*04b8*/ 	.word	0x00000088
        /*04bc*/ 	.short	0x010a
        /*04be*/ 	.byte	0x08
	.zero		1


	//   ....[61]....
        /*04c0*/ 	.word	0x00001b50
        /*04c4*/ 	.word	0x000000ff
        /*04c8*/ 	.word	0x00000138
        /*04cc*/ 	.short	0x0101
        /*04ce*/ 	.byte	0x04
	.zero		1


	//   ....[62]....
        /*04d0*/ 	.word	0x00001b70
        /*04d4*/ 	.word	0x000000ff
        /*04d8*/ 	.word	0x00000088
        /*04dc*/ 	.short	0x010a
        /*04de*/ 	.byte	0x08
	.zero		1


	//   ....[63]....
        /*04e0*/ 	.word	0x00001bf0
        /*04e4*/ 	.word	0x000000ff
        /*04e8*/ 	.word	0x00000088
        /*04ec*/ 	.short	0x010a
        /*04ee*/ 	.byte	0x11
	.zero		1


	//   ....[64]....
        /*04f0*/ 	.word	0x00001d40
        /*04f4*/ 	.word	0x000000ff
        /*04f8*/ 	.word	0x00000088
        /*04fc*/ 	.short	0x010a
        /*04fe*/ 	.byte	0x08
	.zero		1


	//   ....[65]....
        /*0500*/ 	.word	0x00001e80
        /*0504*/ 	.word	0x00000002
        /*0508*/ 	.word	0x00000140
        /*050c*/ 	.short	0x010a
        /*050e*/ 	.byte	0xff
	.zero		1


	//   ....[66]....
        /*0510*/ 	.word	0x00001f40
        /*0514*/ 	.word	0x00000002
        /*0518*/ 	.word	0x00000000
        /*051c*/ 	.short	0x0101
        /*051e*/ 	.byte	0xff
	.zero		1


	//   ....[67]....
        /*0520*/ 	.word	0x000024a0
        /*0524*/ 	.word	0x000000ff
        /*0528*/ 	.word	0x00000000
        /*052c*/ 	.short	0x010a
        /*052e*/ 	.byte	0x05
	.zero		1


	//   ....[68]....
        /*0530*/ 	.word	0x00002530
        /*0534*/ 	.word	0x000000ff
        /*0538*/ 	.word	0x00000000
        /*053c*/ 	.short	0x010a
        /*053e*/ 	.byte	0x05
	.zero		1


	//   ....[69]....
        /*0540*/ 	.word	0x000025c0
        /*0544*/ 	.word	0x000000ff
        /*0548*/ 	.word	0x00000000
        /*054c*/ 	.short	0x010a
        /*054e*/ 	.byte	0x05
	.zero		1


	//   ....[70]....
        /*0550*/ 	.word	0x00002650
        /*0554*/ 	.word	0x000000ff
        /*0558*/ 	.word	0x00000000
        /*055c*/ 	.short	0x010a
        /*055e*/ 	.byte	0x05
	.zero		1


	//   ....[71]....
        /*0560*/ 	.word	0x000026e0
        /*0564*/ 	.word	0x000000ff
        /*0568*/ 	.word	0x00000000
        /*056c*/ 	.short	0x010a
        /*056e*/ 	.byte	0x05
	.zero		1


	//   ....[72]....
        /*0570*/ 	.word	0x00002770
        /*0574*/ 	.word	0x000000ff
        /*0578*/ 	.word	0x00000000
        /*057c*/ 	.short	0x010a
        /*057e*/ 	.byte	0x05
	.zero		1


	//   ....[73]....
        /*0580*/ 	.word	0x00002800
        /*0584*/ 	.word	0x000000ff
        /*0588*/ 	.word	0x00000000
        /*058c*/ 	.short	0x010a
        /*058e*/ 	.byte	0x05
	.zero		1


	//   ....[74]....
        /*0590*/ 	.word	0x00002890
        /*0594*/ 	.word	0x000000ff
        /*0598*/ 	.word	0x00000000
        /*059c*/ 	.short	0x010a
        /*059e*/ 	.byte	0x05
	.zero		1


	//   ....[75]....
        /*05a0*/ 	.word	0x00002920
        /*05a4*/ 	.word	0x000000ff
        /*05a8*/ 	.word	0x00000000
        /*05ac*/ 	.short	0x010a
        /*05ae*/ 	.byte	0x05
	.zero		1


	//   ....[76]....
        /*05b0*/ 	.word	0x000029b0
        /*05b4*/ 	.word	0x000000ff
        /*05b8*/ 	.word	0x00000000
        /*05bc*/ 	.short	0x010a
        /*05be*/ 	.byte	0x05
	.zero		1


	//   ....[77]....
        /*05c0*/ 	.word	0x00002a40
        /*05c4*/ 	.word	0x000000ff
        /*05c8*/ 	.word	0x00000000
        /*05cc*/ 	.short	0x010a
        /*05ce*/ 	.byte	0x05
	.zero		1


	//   ....[78]....
        /*05d0*/ 	.word	0x00002ad0
        /*05d4*/ 	.word	0x000000ff
        /*05d8*/ 	.word	0x00000000
        /*05dc*/ 	.short	0x010a
        /*05de*/ 	.byte	0x05
	.zero		1


	//   ....[79]....
        /*05e0*/ 	.word	0x00002b60
        /*05e4*/ 	.word	0x000000ff
        /*05e8*/ 	.word	0x00000000
        /*05ec*/ 	.short	0x010a
        /*05ee*/ 	.byte	0x05
	.zero		1


	//   ....[80]....
        /*05f0*/ 	.word	0x00002bf0
        /*05f4*/ 	.word	0x000000ff
        /*05f8*/ 	.word	0x00000000
        /*05fc*/ 	.short	0x010a
        /*05fe*/ 	.byte	0x05
	.zero		1


	//   ....[81]....
        /*0600*/ 	.word	0x00002c80
        /*0604*/ 	.word	0x000000ff
        /*0608*/ 	.word	0x00000000
        /*060c*/ 	.short	0x010a
        /*060e*/ 	.byte	0x05
	.zero		1


	//   ....[82]....
        /*0610*/ 	.word	0x00002d10
        /*0614*/ 	.word	0x000000ff
        /*0618*/ 	.word	0x00000000
        /*061c*/ 	.short	0x010a
        /*061e*/ 	.byte	0x05
	.zero		1


	//   ....[83]....
        /*0620*/ 	.word	0x00002db0
        /*0624*/ 	.word	0x00000000
        /*0628*/ 	.word	0x00000000
        /*062c*/ 	.short	0x010a
        /*062e*/ 	.byte	0xff
	.zero		1


	//   ....[84]....
        /*0630*/ 	.word	0x00002ed0
        /*0634*/ 	.word	0x00000000
        /*0638*/ 	.word	0x000001a0
        /*063c*/ 	.short	0x010a
        /*063e*/ 	.byte	0xff
	.zero		1


	//   ....[85]....
        /*0640*/ 	.word	0x00002f30
        /*0644*/ 	.word	0x00000004
        /*0648*/ 	.word	0x00000000
        /*064c*/ 	.short	0x0101
        /*064e*/ 	.byte	0xff
	.zero		1


	//   ....[86]....
        /*0650*/ 	.word	0x00002f50
        /*0654*/ 	.word	0x000000ff
        /*0658*/ 	.word	0x00000150
        /*065c*/ 	.short	0x010a
        /*065e*/ 	.byte	0x05
	.zero		1


	//   ....[87]....
        /*0660*/ 	.word	0x00003070
        /*0664*/ 	.word	0x00000000
        /*0668*/ 	.word	0x00000140
        /*066c*/ 	.short	0x010a
        /*066e*/ 	.byte	0xff
	.zero		1


	//   ....[88]....
        /*0670*/ 	.word	0x00003180
        /*0674*/ 	.word	0x00000000
        /*0678*/ 	.word	0x00000000
        /*067c*/ 	.short	0x0101
        /*067e*/ 	.byte	0xff
	.zero		1


	//   ....[89]....
        /*0680*/ 	.word	0x00003210
        /*0684*/ 	.word	0x000000ff
        /*0688*/ 	.word	0x00000150
        /*068c*/ 	.short	0x0106
        /*068e*/ 	.byte	0x05
	.zero		1


	//   ....[90]....
        /*0690*/ 	.word	0x00003230
        /*0694*/ 	.word	0x000000ff
        /*0698*/ 	.word	0x00000150
        /*069c*/ 	.short	0x010a
        /*069e*/ 	.byte	0x05
	.zero		1


	//   ....[91]....
        /*06a0*/ 	.word	0x000032c0
        /*06a4*/ 	.word	0x000000ff
        /*06a8*/ 	.word	0x00000150
        /*06ac*/ 	.short	0x0106
        /*06ae*/ 	.byte	0x04
	.zero		1


	//   ....[92]....
        /*06b0*/ 	.word	0x00003300
        /*06b4*/ 	.word	0x00000000
        /*06b8*/ 	.word	0x00000150
        /*06bc*/ 	.short	0x010a
        /*06be*/ 	.byte	0xff
	.zero		1


	//   ....[93]....
        /*06c0*/ 	.word	0x00003800
        /*06c4*/ 	.word	0x00000000
        /*06c8*/ 	.word	0x00000140
        /*06cc*/ 	.short	0x010a
        /*06ce*/ 	.byte	0xff
	.zero		1


	//   ....[94]....
        /*06d0*/ 	.word	0x00003900
        /*06d4*/ 	.word	0x00000003
        /*06d8*/ 	.word	0x00000000
        /*06dc*/ 	.short	0x0101
        /*06de*/ 	.byte	0xff
	.zero		1


	//   ....[95]....
        /*06e0*/ 	.word	0x00003910
        /*06e4*/ 	.word	0x000000ff
        /*06e8*/ 	.word	0x00000000
        /*06ec*/ 	.short	0x010a
        /*06ee*/ 	.byte	0x04
	.zero		1


	//   ....[96]....
        /*06f0*/ 	.word	0x00003990
        /*06f4*/ 	.word	0x000000ff
        /*06f8*/ 	.word	0x00000180
        /*06fc*/ 	.short	0x010a
        /*06fe*/ 	.byte	0x08
	.zero		1


	//   ....[97]....
        /*0700*/ 	.word	0x00003a70
        /*0704*/ 	.word	0x000000ff
        /*0708*/ 	.word	0x00000000
        /*070c*/ 	.short	0x010a
        /*070e*/ 	.byte	0x07
	.zero		1


	//   ....[98]....
        /*0710*/ 	.word	0x00003bb0
        /*0714*/ 	.word	0x000000ff
        /*0718*/ 	.word	0x00000000
        /*071c*/ 	.short	0x010a
        /*071e*/ 	.byte	0x04
	.zero		1


	//   ....[99]....
        /*0720*/ 	.word	0x00003da0
        /*0724*/ 	.word	0x000000ff
        /*0728*/ 	.word	0x00000000
        /*072c*/ 	.short	0x010a
        /*072e*/ 	.byte	0x05
	.zero		1


	//   ....[100]....
        /*0730*/ 	.word	0x00003e30
        /*0734*/ 	.word	0x000000ff
        /*0738*/ 	.word	0x00000000
        /*073c*/ 	.short	0x010a
        /*073e*/ 	.byte	0x05
	.zero		1


	//   ....[101]....
        /*0740*/ 	.word	0x00003ec0
        /*0744*/ 	.word	0x000000ff
        /*0748*/ 	.word	0x00000000
        /*074c*/ 	.short	0x010a
        /*074e*/ 	.byte	0x05
	.zero		1


	//   ....[102]....
        /*0750*/ 	.word	0x00003f50
        /*0754*/ 	.word	0x000000ff
        /*0758*/ 	.word	0x00000000
        /*075c*/ 	.short	0x010a
        /*075e*/ 	.byte	0x07
	.zero		1


	//   ....[103]....
        /*0760*/ 	.word	0x000043b0
        /*0764*/ 	.word	0x00000000
        /*0768*/ 	.word	0x00000140
        /*076c*/ 	.short	0x010a
        /*076e*/ 	.byte	0xff
	.zero		1


	//   ....[104]....
        /*0770*/ 	.word	0x00004470
        /*0774*/ 	.word	0x00000000
        /*0778*/ 	.word	0x00000000
        /*077c*/ 	.short	0x0101
        /*077e*/ 	.byte	0xff
	.zero		1


	//   ....[105]....
        /*0780*/ 	.word	0x00004790
        /*0784*/ 	.word	0x000000ff
        /*0788*/ 	.word	0x00000138
        /*078c*/ 	.short	0x010a
        /*078e*/ 	.byte	0x07
	.zero		1


	//   ....[106]....
        /*0790*/ 	.word	0x00004980
        /*0794*/ 	.word	0x000000ff
        /*0798*/ 	.word	0x00000120
        /*079c*/ 	.short	0x010a
        /*079e*/ 	.byte	0x07
	.zero		1


	//   ....[107]....
        /*07a0*/ 	.word	0x00004b50
        /*07a4*/ 	.word	0x000000ff
        /*07a8*/ 	.word	0x00000110
        /*07ac*/ 	.short	0x010b
        /*07ae*/ 	.byte	0x07
	.zero		1


	//   ....[108]....
        /*07b0*/ 	.word	0x00004bc0
        /*07b4*/ 	.word	0x000000ff
        /*07b8*/ 	.word	0x00000000
        /*07bc*/ 	.short	0x0101
        /*07be*/ 	.byte	0x08
	.zero		1


	//   ....[109]....
        /*07c0*/ 	.word	0x00004bf0
        /*07c4*/ 	.word	0x000000ff
        /*07c8*/ 	.word	0x00000128
        /*07cc*/ 	.short	0x010a
        /*07ce*/ 	.byte	0x07
	.zero		1


	//   ....[110]....
        /*07d0*/ 	.word	0x00004e00
        /*07d4*/ 	.word	0x000000ff
        /*07d8*/ 	.word	0x00000118
        /*07dc*/ 	.short	0x010b
        /*07de*/ 	.byte	0x07
	.zero		1


	//   ....[111]....
        /*07e0*/ 	.word	0x00004e20
        /*07e4*/ 	.word	0x000000ff
        /*07e8*/ 	.word	0x00000000
        /*07ec*/ 	.short	0x0101
        /*07ee*/ 	.byte	0x0d
	.zero		1


	//   ....[112]....
        /*07f0*/ 	.word	0x00004e50
        /*07f4*/ 	.word	0x000000ff
        /*07f8*/ 	.word	0x00000120
        /*07fc*/ 	.short	0x010a
        /*07fe*/ 	.byte	0x07
	.zero		1


	//   ....[113]....
        /*0800*/ 	.word	0x00004e90
        /*0804*/ 	.word	0x00000000
        /*0808*/ 	.word	0x00000128
        /*080c*/ 	.short	0x010a
        /*080e*/ 	.byte	0xff
	.zero		1


	//   ....[114]....
        /*0810*/ 	.word	0x000051e0
        /*0814*/ 	.word	0x00000000
        /*0818*/ 	.word	0x00000140
        /*081c*/ 	.short	0x010a
        /*081e*/ 	.byte	0xff
	.zero		1


	//   ....[115]....
        /*0820*/ 	.word	0x000052f0
        /*0824*/ 	.word	0x00000000
        /*0828*/ 	.word	0x00000000
        /*082c*/ 	.short	0x0101
        /*082e*/ 	.byte	0xff
	.zero		1


	//   ....[116]....
        /*0830*/ 	.word	0x00005d40
        /*0834*/ 	.word	0x00000000
        /*0838*/ 	.word	0x00000110
        /*083c*/ 	.short	0x010a
        /*083e*/ 	.byte	0xff
	.zero		1


	//   ....[117]....
        /*0840*/ 	.word	0x00005db0
        /*0844*/ 	.word	0x0000006c
        /*0848*/ 	.word	0x00000160
        /*084c*/ 	.short	0x010a
        /*084e*/ 	.byte	0xff
	.zero		1


	//   ....[118]....
        /*0850*/ 	.word	0x00005e90
        /*0854*/ 	.word	0x00000000
        /*0858*/ 	.word	0x00000110
        /*085c*/ 	.short	0x010a
        /*085e*/ 	.byte	0xff
	.zero		1


	//   ....[119]....
        /*0860*/ 	.word	0x00005fb0
        /*0864*/ 	.word	0x00000000
        /*0868*/ 	.word	0x00000000
        /*086c*/ 	.short	0x0101
        /*086e*/ 	.byte	0xff
	.zero		1


	//   ....[120]....
        /*0870*/ 	.word	0x00006030
        /*0874*/ 	.word	0x0000006c
        /*0878*/ 	.word	0x00000160
        /*087c*/ 	.short	0x010a
        /*087e*/ 	.byte	0xff
	.zero		1


	//   ....[121]....
        /*0880*/ 	.word	0x00006ba0
        /*0884*/ 	.word	0x0000004b
        /*0888*/ 	.word	0x00000110
        /*088c*/ 	.short	0x010a
        /*088e*/ 	.byte	0xff
	.zero		1


	//   ....[122]....
        /*0890*/ 	.word	0x00006c50
        /*0894*/ 	.word	0x0000004b
        /*0898*/ 	.word	0x00000110
        /*089c*/ 	.short	0x010a
        /*089e*/ 	.byte	0xff
	.zero		1


	//   ....[123]....
        /*08a0*/ 	.word	0x00006d70
        /*08a4*/ 	.word	0x00000000
        /*08a8*/ 	.word	0x00000000
        /*08ac*/ 	.short	0x0101
        /*08ae*/ 	.byte	0xff
	.zero		1


	//   ....[124]....
        /*08b0*/ 	.word	0x00007120
        /*08b4*/ 	.word	0x000000ff
        /*08b8*/ 	.word	0x00000000
        /*08bc*/ 	.short	0x0101
        /*08be*/ 	.byte	0x05
	.zero		1


	//   ....[125]....
        /*08c0*/ 	.word	0x00007a60
        /*08c4*/ 	.word	0x00000003
        /*08c8*/ 	.word	0x000001b0
        /*08cc*/ 	.short	0x010a
        /*08ce*/ 	.byte	0xff
	.zero		1


	//   ....[126]....
        /*08d0*/ 	.word	0x00007ac0
        /*08d4*/ 	.word	0x00000002
        /*08d8*/ 	.word	0x00000088
        /*08dc*/ 	.short	0x010a
        /*08de*/ 	.byte	0xff
	.zero		1


	//   ....[127]....
        /*08e0*/ 	.word	0x00007b20
        /*08e4*/ 	.word	0x00000002
        /*08e8*/ 	.word	0x00000088
        /*08ec*/ 	.short	0x010a
        /*08ee*/ 	.byte	0xff
	.zero		1


	//   ....[128]....
        /*08f0*/ 	.word	0x00007b70
        /*08f4*/ 	.word	0x00000002
        /*08f8*/ 	.word	0x00000140
        /*08fc*/ 	.short	0x010a
        /*08fe*/ 	.byte	0xff
	.zero		1


	//   ....[129]....
        /*0900*/ 	.word	0x00007bd0
        /*0904*/ 	.word	0x00000000
        /*0908*/ 	.word	0x00000000
        /*090c*/ 	.short	0x010a
        /*090e*/ 	.byte	0xff
	.zero		1


	//   ....[130]....
        /*0910*/ 	.word	0x00007c30
        /*0914*/ 	.word	0x00000000
        /*0918*/ 	.word	0x00000000
        /*091c*/ 	.short	0x010a
        /*091e*/ 	.byte	0xff
	.zero		1


	//   ....[131]....
        /*0920*/ 	.word	0x00007c90
        /*0924*/ 	.word	0x00000000
        /*0928*/ 	.word	0x00000000
        /*092c*/ 	.short	0x010a
        /*092e*/ 	.byte	0xff
	.zero		1


	//   ....[132]....
        /*0930*/ 	.word	0x00007cf0
        /*0934*/ 	.word	0x00000000
        /*0938*/ 	.word	0x00000000
        /*093c*/ 	.short	0x010a
        /*093e*/ 	.byte	0xff
	.zero		1


	//   ....[133]....
        /*0940*/ 	.word	0x00007d50
        /*0944*/ 	.word	0x00000000
        /*0948*/ 	.word	0x00000000
        /*094c*/ 	.short	0x010a
        /*094e*/ 	.byte	0xff
	.zero		1


	//   ....[134]....
        /*0950*/ 	.word	0x00007db0
        /*0954*/ 	.word	0x00000000
        /*0958*/ 	.word	0x00000000
        /*095c*/ 	.short	0x010a
        /*095e*/ 	.byte	0xff
	.zero		1


	//   ....[135]....
        /*0960*/ 	.word	0x00007e10
        /*0964*/ 	.word	0x00000000
        /*0968*/ 	.word	0x00000000
        /*096c*/ 	.short	0x010a
        /*096e*/ 	.byte	0xff
	.zero		1


	//   ....[136]....
        /*0970*/ 	.word	0x00007e70
        /*0974*/ 	.word	0x00000000
        /*0978*/ 	.word	0x00000000
        /*097c*/ 	.short	0x010a
        /*097e*/ 	.byte	0xff
	.zero		1


	//   ....[137]....
        /*0980*/ 	.word	0x00007ed0
        /*0984*/ 	.word	0x00000000
        /*0988*/ 	.word	0x00000000
        /*098c*/ 	.short	0x010a
        /*098e*/ 	.byte	0xff
	.zero		1


	//   ....[138]....
        /*0990*/ 	.word	0x00007f30
        /*0994*/ 	.word	0x00000000
        /*0998*/ 	.word	0x00000000
        /*099c*/ 	.short	0x010a
        /*099e*/ 	.byte	0xff
	.zero		1


	//   ....[139]....
        /*09a0*/ 	.word	0x00007f90
        /*09a4*/ 	.word	0x00000000
        /*09a8*/ 	.word	0x00000000
        /*09ac*/ 	.short	0x010a
        /*09ae*/ 	.byte	0xff
	.zero		1


	//   ....[140]....
        /*09b0*/ 	.word	0x00007ff0
        /*09b4*/ 	.word	0x00000000
        /*09b8*/ 	.word	0x00000000
        /*09bc*/ 	.short	0x010a
        /*09be*/ 	.byte	0xff
	.zero		1


	//   ....[141]....
        /*09c0*/ 	.word	0x00008050
        /*09c4*/ 	.word	0x00000000
        /*09c8*/ 	.word	0x00000000
        /*09cc*/ 	.short	0x010a
        /*09ce*/ 	.byte	0xff
	.zero		1


	//   ....[142]....
        /*09d0*/ 	.word	0x000080b0
        /*09d4*/ 	.word	0x00000000
        /*09d8*/ 	.word	0x00000000
        /*09dc*/ 	.short	0x010a
        /*09de*/ 	.byte	0xff
	.zero		1


	//   ....[143]....
        /*09e0*/ 	.word	0x00008110
        /*09e4*/ 	.word	0x00000000
        /*09e8*/ 	.word	0x00000000
        /*09ec*/ 	.short	0x010a
        /*09ee*/ 	.byte	0xff
	.zero		1


	//   ....[144]....
        /*09f0*/ 	.word	0x00008170
        /*09f4*/ 	.word	0x00000000
        /*09f8*/ 	.word	0x00000000
        /*09fc*/ 	.short	0x010a
        /*09fe*/ 	.byte	0xff
	.zero		1


	//   ....[145]....
        /*0a00*/ 	.word	0x000081c0
        /*0a04*/ 	.word	0x00000000
        /*0a08*/ 	.word	0x000001a0
        /*0a0c*/ 	.short	0x010a
        /*0a0e*/ 	.byte	0xff
	.zero		1


	//   ....[146]....
        /*0a10*/ 	.word	0x00008220
        /*0a14*/ 	.word	0x00000000
        /*0a18*/ 	.word	0x00000150
        /*0a1c*/ 	.short	0x010a
        /*0a1e*/ 	.byte	0xff
	.zero		1


	//   ....[147]....
        /*0a20*/ 	.word	0x00008270
        /*0a24*/ 	.word	0x00000000
        /*0a28*/ 	.word	0x00000140
        /*0a2c*/ 	.short	0x010a
        /*0a2e*/ 	.byte	0xff
	.zero		1


	//   ....[148]....
        /*0a30*/ 	.word	0x000082d0
        /*0a34*/ 	.word	0x00000000
        /*0a38*/ 	.word	0x00000150
        /*0a3c*/ 	.short	0x010a
        /*0a3e*/ 	.byte	0xff
	.zero		1


	//   ....[149]....
        /*0a40*/ 	.word	0x00008320
        /*0a44*/ 	.word	0x00000000
        /*0a48*/ 	.word	0x00000140
        /*0a4c*/ 	.short	0x010a
        /*0a4e*/ 	.byte	0xff
	.zero		1


	//   ....[150]....
        /*0a50*/ 	.word	0x00008380
        /*0a54*/ 	.word	0x00000003
        /*0a58*/ 	.word	0x00000180
        /*0a5c*/ 	.short	0x010a
        /*0a5e*/ 	.byte	0xff
	.zero		1


	//   ....[151]....
        /*0a60*/ 	.word	0x000083e0
        /*0a64*/ 	.word	0x00000000
        /*0a68*/ 	.word	0x00000000
        /*0a6c*/ 	.short	0x010a
        /*0a6e*/ 	.byte	0xff
	.zero		1


	//   ....[152]....
        /*0a70*/ 	.word	0x00008440
        /*0a74*/ 	.word	0x00000000
        /*0a78*/ 	.word	0x00000000
        /*0a7c*/ 	.short	0x010a
        /*0a7e*/ 	.byte	0xff
	.zero		1


	//   ....[153]....
        /*0a80*/ 	.word	0x000084a0
        /*0a84*/ 	.word	0x00000000
        /*0a88*/ 	.word	0x00000000
        /*0a8c*/ 	.short	0x010a
        /*0a8e*/ 	.byte	0xff
	.zero		1


	//   ....[154]....
        /*0a90*/ 	.word	0x00008500
        /*0a94*/ 	.word	0x00000000
        /*0a98*/ 	.word	0x00000000
        /*0a9c*/ 	.short	0x010a
        /*0a9e*/ 	.byte	0xff
	.zero		1


	//   ....[155]....
        /*0aa0*/ 	.word	0x00008560
        /*0aa4*/ 	.word	0x00000000
        /*0aa8*/ 	.word	0x00000000
        /*0aac*/ 	.short	0x010a
        /*0aae*/ 	.byte	0xff
	.zero		1


	//   ....[156]....
        /*0ab0*/ 	.word	0x000085b0
        /*0ab4*/ 	.word	0x00000000
        /*0ab8*/ 	.word	0x00000140
        /*0abc*/ 	.short	0x010a
        /*0abe*/ 	.byte	0xff
	.zero		1


	//   ....[157]....
        /*0ac0*/ 	.word	0x00008610
        /*0ac4*/ 	.word	0x00000000
        /*0ac8*/ 	.word	0x00000138
        /*0acc*/ 	.short	0x010a
        /*0ace*/ 	.byte	0xff
	.zero		1


	//   ....[158]....
        /*0ad0*/ 	.word	0x00008670
        /*0ad4*/ 	.word	0x00000003
        /*0ad8*/ 	.word	0x00000120
        /*0adc*/ 	.short	0x010a
        /*0ade*/ 	.byte	0xff
	.zero		1


	//   ....[159]....
        /*0ae0*/ 	.word	0x000086d0
        /*0ae4*/ 	.word	0x00000003
        /*0ae8*/ 	.word	0x00000128
        /*0aec*/ 	.short	0x010a
        /*0aee*/ 	.byte	0xff
	.zero		1


	//   ....[160]....
        /*0af0*/ 	.word	0x00008730
        /*0af4*/ 	.word	0x00000000
        /*0af8*/ 	.word	0x00000120
        /*0afc*/ 	.short	0x010a
        /*0afe*/ 	.byte	0xff
	.zero		1


	//   ....[161]....
        /*0b00*/ 	.word	0x00008780
        /*0b04*/ 	.word	0x00000000
        /*0b08*/ 	.word	0x00000140
        /*0b0c*/ 	.short	0x010a
        /*0b0e*/ 	.byte	0xff
	.zero		1


	//   ....[162]....
        /*0b10*/ 	.word	0x000087d0
        /*0b14*/ 	.word	0x00000000
        /*0b18*/ 	.word	0x00000110
        /*0b1c*/ 	.short	0x010a
        /*0b1e*/ 	.byte	0xff
	.zero		1


	//   ....[163]....
        /*0b20*/ 	.word	0x00008820
        /*0b24*/ 	.word	0x0000006c
        /*0b28*/ 	.word	0x00000160
        /*0b2c*/ 	.short	0x010a
        /*0b2e*/ 	.byte	0xff
	.zero		1


	//   ....[164]....
        /*0b30*/ 	.word	0x00008870
        /*0b34*/ 	.word	0x0000004b
        /*0b38*/ 	.word	0x00000110
        /*0b3c*/ 	.short	0x010a
        /*0b3e*/ 	.byte	0xff
	.zero		1


	//----- nvinfo : EIATTR_NUM_MBARRIERS
	.align		4
.L_47:
        /*0b40*/ 	.byte	0x03, 0x38
        /*0b42*/ 	.short	0x0038


	//----- nvinfo : EIATTR_EXIT_INSTR_OFFSETS
	.align		4
        /*0b44*/ 	.byte	0x04, 0x1c
        /*0b46*/ 	.short	(.L_49 - .L_48)


	//   ....[0]....
.L_48:
        /*0b48*/ 	.word	0x00002de0


	//   ....[1]....
        /*0b4c*/ 	.word	0x000032d0


	//   ....[2]....
        /*0b50*/ 	.word	0x00003330


	//   ....[3]....
        /*0b54*/ 	.word	0x000041b0


	//   ....[4]....
        /*0b58*/ 	.word	0x00004ec0


	//   ....[5]....
        /*0b5c*/ 	.word	0x00004f00


	//   ....[6]....
        /*0b60*/ 	.word	0x00007a50


	//----- nvinfo : EIATTR_MAX_THREADS
	.align		4
.L_49:
        /*0b64*/ 	.byte	0x04, 0x05
        /*0b66*/ 	.short	(.L_51 - .L_50)
.L_50:
        /*0b68*/ 	.word	0x00000100
        /*0b6c*/ 	.word	0x00000001
        /*0b70*/ 	.word	0x00000001


	//----- nvinfo : EIATTR_CRS_STACK_SIZE
	.align		4
.L_51:
        /*0b74*/ 	.byte	0x04, 0x1e
        /*0b76*/ 	.short	(.L_53 - .L_52)
.L_52:
        /*0b78*/ 	.word	0x00000000


	//----- nvinfo : EIATTR_CBANK_PARAM_SIZE
	.align		4
.L_53:
        /*0b7c*/ 	.byte	0x03, 0x19
        /*0b7e*/ 	.short	0x0800


	//----- nvinfo : EIATTR_PARAM_CBANK
	.align		4
        /*0b80*/ 	.byte	0x04, 0x0a
        /*0b82*/ 	.short	(.L_55 - .L_54)
	.align		4
.L_54:
        /*0b84*/ 	.word	index@(.nv.constant0._ZN7cutlass13device_kernelINS_4gemm6kernel13GemmUniversalIN4cute5tupleIJiiiiEEENS1_10collective13CollectiveMmaINS1_35MainloopSm100TmaUmmaWarpSpecializedILi17ELi2ELi4ENS5_IJNS4_1CILi1EEESB_SB_EEEEENS5_IJNSA_ILi64EEENSA_ILi128EEESE_EEEaNS5_IJlSB_lEEEaSH_NS4_8TiledMMAINS4_8MMA_AtomIJNS4_15SM100_MMA_S8_SSIaaiLi64ELi128ELNS4_4UMMA5MajorE0ELSM_0ELNSL_8SaturateE0EEEEEENS4_6LayoutISC_NS5_IJNSA_ILi0EEESR_SR_EEEEENS5_IJNS4_10UnderscoreESU_SU_EEEEENS4_13SM90_TMA_LOADENS4_14ComposedLayoutINS4_7SwizzleILi2ELi4ELi3EEENS4_18smem_ptr_flag_bitsILi8EEENSQ_INS5_IJNSA_ILi8EEESE_EEENS5_IJSE_SB_EEEEEEEvNS4_8identityESX_S17_vS18_EENS_8epilogue10collective18CollectiveEpilogueINS1A_23Sm100TmaWarpSpecializedILi2ELi2ELi32ELb0ELb0EEEJSG_NS5_IJNSQ_ISE_SB_EES1F_EEEaSH_aSH_NS1A_6fusion15FusionCallbacksIS1E_NS1H_17LinearCombinationIaiaiLNS_15FloatRoundStyleE2EEESG_S1G_JEEENS4_5SM1004TMEM4LOAD26SM100_TMEM_LOAD_16dp32b32xESX_S17_NS4_39AutoVectorizingCopyWithAssumedAlignmentILi128EEENS4_14SM90_TMA_STOREES17_S1S_S1S_EEEvvEEEEvNT_6ParamsE)
        /*0b88*/ 	.short	0x0380
        /*0b8a*/ 	.short	0x0800


	//----- nvinfo : EIATTR_SW_WAR
	.align		4
.L_55:
        /*0b8c*/ 	.byte	0x04, 0x36
        /*0b8e*/ 	.short	(.L_57 - .L_56)
.L_56:
        /*0b90*/ 	.word	0x00000008
.L_57:


//--------------------- .nv.callgraph             --------------------------
	.section	.nv.callgraph,"",@"SHT_CUDA_CALLGRAPH"
	.align	4
	.sectionentsize	8
	.align		4
        /*0000*/ 	.word	0x00000000
	.align		4
        /*0004*/ 	.word	0xffffffff
	.align		4
        /*0008*/ 	.word	index@(_ZN7cutlass13device_kernelINS_4gemm6kernel13GemmUniversalIN4cute5tupleIJiiiiEEENS1_10collective13CollectiveMmaINS1_35MainloopSm100TmaUmmaWarpSpecializedILi17ELi2ELi4ENS5_IJNS4_1CILi1EEESB_SB_EEEEENS5_IJNSA_ILi64EEENSA_ILi128EEESE_EEEaNS5_IJlSB_lEEEaSH_NS4_8TiledMMAINS4_8MMA_AtomIJNS4_15SM100_MMA_S8_SSIaaiLi64ELi128ELNS4_4UMMA5MajorE0ELSM_0ELNSL_8SaturateE0EEEEEENS4_6LayoutISC_NS5_IJNSA_ILi0EEESR_SR_EEEEENS5_IJNS4_10UnderscoreESU_SU_EEEEENS4_13SM90_TMA_LOADENS4_14ComposedLayoutINS4_7SwizzleILi2ELi4ELi3EEENS4_18smem_ptr_flag_bitsILi8EEENSQ_INS5_IJNSA_ILi8EEESE_EEENS5_IJSE_SB_EEEEEEEvNS4_8identityESX_S17_vS18_EENS_8epilogue10collective18CollectiveEpilogueINS1A_23Sm100TmaWarpSpecializedILi2ELi2ELi32ELb0ELb0EEEJSG_NS5_IJNSQ_ISE_SB_EES1F_EEEaSH_aSH_NS1A_6fusion15FusionCallbacksIS1E_NS1H_17LinearCombinationIaiaiLNS_15FloatRoundStyleE2EEESG_S1G_JEEENS4_5SM1004TMEM4LOAD26SM100_TMEM_LOAD_16dp32b32xESX_S17_NS4_39AutoVectorizingCopyWithAssumedAlignmentILi128EEENS4_14SM90_TMA_STOREES17_S1S_S1S_EEEvvEEEEvNT_6ParamsE)
	.align		4
        /*000c*/ 	.word	index@(__assertfail)
	.align		4
        /*0010*/ 	.word	0x00000000
	.align		4
        /*0014*/ 	.word	0xfffffffe
	.align		4
        /*0018*/ 	.word	0x00000000
	.align		4
        /*001c*/ 	.word	0xfffffffd
	.align		4
        /*0020*/ 	.word	0x00000000
	.align		4
        /*0024*/ 	.word	0xfffffffc


//--------------------- .nv.constant4             --------------------------
	.section	.nv.constant4,"a",@progbits
	.align	8
	.align		8
.nv.constant4:
        /*0000*/ 	.dword	__assertfail
	.align		8
        /*0008*/ 	.dword	__unnamed_1
	.align		8
        /*0010*/ 	.dword	__unnamed_2
	.align		8
        /*0018*/ 	.dword	_ZN40_INTERNAL_3be8c275_4_k_cu_8ad2b3bf_261884cuda3std3__45__cpo5beginE
	.align		8
        /*0020*/ 	.dword	_ZN40_INTERNAL_3be8c275_4_k_cu_8ad2b3bf_261884cuda3std3__45__cpo3endE
	.align		8
        /*0028*/ 	.dword	_ZN40_INTERNAL_3be8c275_4_k_cu_8ad2b3bf_261884cuda3std3__45__cpo6cbeginE
	.align		8
        /*0030*/ 	.dword	_ZN40_INTERNAL_3be8c275_4_k_cu_8ad2b3bf_261884cuda3std3__45__cpo4cendE
	.align		8
        /*0038*/ 	.dword	_ZN40_INTERNAL_3be8c275_4_k_cu_8ad2b3bf_261884cuda3std3__442_GLOBAL__N__3be8c275_4_k_cu_8ad2b3bf_261886ignoreE
	.align		8
        /*0040*/ 	.dword	_ZN40_INTERNAL_3be8c275_4_k_cu_8ad2b3bf_261884cuda3std3__419piecewise_constructE
	.align		8
        /*0048*/ 	.dword	_ZN40_INTERNAL_3be8c275_4_k_cu_8ad2b3bf_261884cuda3std3__48in_placeE
	.align		8
        /*0050*/ 	.dword	_ZN40_INTERNAL_3be8c275_4_k_cu_8ad2b3bf_261884cuda3std6ranges3__45__cpo4swapE
	.align		8
        /*0058*/ 	.dword	_ZN40_INTERNAL_3be8c275_4_k_cu_8ad2b3bf_261884cuda3std6ranges3__45__cpo9iter_moveE
	.align		8
        /*0060*/ 	.dword	_ZN40_INTERNAL_3be8c275_4_k_cu_8ad2b3bf_261884cute7productE
	.align		8
        /*0068*/ 	.dword	_ZN40_INTERNAL_3be8c275_4_k_cu_8ad2b3bf_261884cute1_E
	.align		8
        /*0070*/ 	.dword	$str$25
	.align		8
        /*0078*/ 	.dword	$str$26
	.align		8
        /*0080*/ 	.dword	$str$27
	.align		8
        /*0088*/ 	.dword	$str$28


//--------------------- .text._ZN7cutlass13device_kernelINS_4gemm6kernel13GemmUniversalIN4cute5tupleIJiiiiEEENS1_10collective13CollectiveMmaINS1_35MainloopSm100TmaUmmaWarpSpecializedILi17ELi2ELi4ENS5_IJNS4_1CILi1EEESB_SB_EEEEENS5_IJNSA_ILi64EEENSA_ILi128EEESE_EEEaNS5_IJlSB_lEEEaSH_NS4_8TiledMMAINS4_8MMA_AtomIJNS4_15SM100_MMA_S8_SSIaaiLi64ELi128ELNS4_4UMMA5MajorE0ELSM_0ELNSL_8SaturateE0EEEEEENS4_6LayoutISC_NS5_IJNSA_ILi0EEESR_SR_EEEEENS5_IJNS4_10UnderscoreESU_SU_EEEEENS4_13SM90_TMA_LOADENS4_14ComposedLayoutINS4_7SwizzleILi2ELi4ELi3EEENS4_18smem_ptr_flag_bitsILi8EEENSQ_INS5_IJNSA_ILi8EEESE_EEENS5_IJSE_SB_EEEEEEEvNS4_8identityESX_S17_vS18_EENS_8epilogue10collective18CollectiveEpilogueINS1A_23Sm100TmaWarpSpecializedILi2ELi2ELi32ELb0ELb0EEEJSG_NS5_IJNSQ_ISE_SB_EES1F_EEEaSH_aSH_NS1A_6fusion15FusionCallbacksIS1E_NS1H_17LinearCombinationIaiaiLNS_15FloatRoundStyleE2EEESG_S1G_JEEENS4_5SM1004TMEM4LOAD26SM100_TMEM_LOAD_16dp32b32xESX_S17_NS4_39AutoVectorizingCopyWithAssumedAlignmentILi128EEENS4_14SM90_TMA_STOREES17_S1S_S1S_EEEvvEEEEvNT_6ParamsE --------------------------
	.section	.text._ZN7cutlass13device_kernelINS_4gemm6kernel13GemmUniversalIN4cute5tupleIJiiiiEEENS1_10collective13CollectiveMmaINS1_35MainloopSm100TmaUmmaWarpSpecializedILi17ELi2ELi4ENS5_IJNS4_1CILi1EEESB_SB_EEEEENS5_IJNSA_ILi64EEENSA_ILi128EEESE_EEEaNS5_IJlSB_lEEEaSH_NS4_8TiledMMAINS4_8MMA_AtomIJNS4_15SM100_MMA_S8_SSIaaiLi64ELi128ELNS4_4UMMA5MajorE0ELSM_0ELNSL_8SaturateE0EEEEEENS4_6LayoutISC_NS5_IJNSA_ILi0EEESR_SR_EEEEENS5_IJNS4_10UnderscoreESU_SU_EEEEENS4_13SM90_TMA_LOADENS4_14ComposedLayoutINS4_7SwizzleILi2ELi4ELi3EEENS4_18smem_ptr_flag_bitsILi8EEENSQ_INS5_IJNSA_ILi8EEESE_EEENS5_IJSE_SB_EEEEEEEvNS4_8identityESX_S17_vS18_EENS_8epilogue10collective18CollectiveEpilogueINS1A_23Sm100TmaWarpSpecializedILi2ELi2ELi32ELb0ELb0EEEJSG_NS5_IJNSQ_ISE_SB_EES1F_EEEaSH_aSH_NS1A_6fusion15FusionCallbacksIS1E_NS1H_17LinearCombinationIaiaiLNS_15FloatRoundStyleE2EEESG_S1G_JEEENS4_5SM1004TMEM4LOAD26SM100_TMEM_LOAD_16dp32b32xESX_S17_NS4_39AutoVectorizingCopyWithAssumedAlignmentILi128EEENS4_14SM90_TMA_STOREES17_S1S_S1S_EEEvvEEEEvNT_6ParamsE,"ax",@progbits
	.align	128
.text._ZN7cutlass13device_kernelINS_4gemm6kernel13GemmUniversalIN4cute5tupleIJiiiiEEENS1_10collective13CollectiveMmaINS1_35MainloopSm100TmaUmmaWarpSpecializedILi17ELi2ELi4ENS5_IJNS4_1CILi1EEESB_SB_EEEEENS5_IJNSA_ILi64EEENSA_ILi128EEESE_EEEaNS5_IJlSB_lEEEaSH_NS4_8TiledMMAINS4_8MMA_AtomIJNS4_15SM100_MMA_S8_SSIaaiLi64ELi128ELNS4_4UMMA5MajorE0ELSM_0ELNSL_8SaturateE0EEEEEENS4_6LayoutISC_NS5_IJNSA_ILi0EEESR_SR_EEEEENS5_IJNS4_10UnderscoreESU_SU_EEEEENS4_13SM90_TMA_LOADENS4_14ComposedLayoutINS4_7SwizzleILi2ELi4ELi3EEENS4_18smem_ptr_flag_bitsILi8EEENSQ_INS5_IJNSA_ILi8EEESE_EEENS5_IJSE_SB_EEEEEEEvNS4_8identityESX_S17_vS18_EENS_8epilogue10collective18CollectiveEpilogueINS1A_23Sm100TmaWarpSpecializedILi2ELi2ELi32ELb0ELb0EEEJSG_NS5_IJNSQ_ISE_SB_EES1F_EEEaSH_aSH_NS1A_6fusion15FusionCallbacksIS1E_NS1H_17LinearCombinationIaiaiLNS_15FloatRoundStyleE2EEESG_S1G_JEEENS4_5SM1004TMEM4LOAD26SM100_TMEM_LOAD_16dp32b32xESX_S17_NS4_39AutoVectorizingCopyWithAssumedAlignmentILi128EEENS4_14SM90_TMA_STOREES17_S1S_S1S_EEEvvEEEEvNT_6ParamsE:
        .type           _ZN7cutlass13device_kernelINS_4gemm6kernel13GemmUniversalIN4cute5tupleIJiiiiEEENS1_10collective13CollectiveMmaINS1_35MainloopSm100TmaUmmaWarpSpecializedILi17ELi2ELi4ENS5_IJNS4_1CILi1EEESB_SB_EEEEENS5_IJNSA_ILi64EEENSA_ILi128EEESE_EEEaNS5_IJlSB_lEEEaSH_NS4_8TiledMMAINS4_8MMA_AtomIJNS4_15SM100_MMA_S8_SSIaaiLi64ELi128ELNS4_4UMMA5MajorE0ELSM_0ELNSL_8SaturateE0EEEEEENS4_6LayoutISC_NS5_IJNSA_ILi0EEESR_SR_EEEEENS5_IJNS4_10UnderscoreESU_SU_EEEEENS4_13SM90_TMA_LOADENS4_14ComposedLayoutINS4_7SwizzleILi2ELi4ELi3EEENS4_18smem_ptr_flag_bitsILi8EEENSQ_INS5_IJNSA_ILi8EEESE_EEENS5_IJSE_SB_EEEEEEEvNS4_8identityESX_S17_vS18_EENS_8epilogue10collective18CollectiveEpilogueINS1A_23Sm100TmaWarpSpecializedILi2ELi2ELi32ELb0ELb0EEEJSG_NS5_IJNSQ_ISE_SB_EES1F_EEEaSH_aSH_NS1A_6fusion15FusionCallbacksIS1E_NS1H_17LinearCombinationIaiaiLNS_15FloatRoundStyleE2EEESG_S1G_JEEENS4_5SM1004TMEM4LOAD26SM100_TMEM_LOAD_16dp32b32xESX_S17_NS4_39AutoVectorizingCopyWithAssumedAlignmentILi128EEENS4_14SM90_TMA_STOREES17_S1S_S1S_EEEvvEEEEvNT_6ParamsE,@function
        .size           _ZN7cutlass13device_kernelINS_4gemm6kernel13GemmUniversalIN4cute5tupleIJiiiiEEENS1_10collective13CollectiveMmaINS1_35MainloopSm100TmaUmmaWarpSpecializedILi17ELi2ELi4ENS5_IJNS4_1CILi1EEESB_SB_EEEEENS5_IJNSA_ILi64EEENSA_ILi128EEESE_EEEaNS5_IJlSB_lEEEaSH_NS4_8TiledMMAINS4_8MMA_AtomIJNS4_15SM100_MMA_S8_SSIaaiLi64ELi128ELNS4_4UMMA5MajorE0ELSM_0ELNSL_8SaturateE0EEEEEENS4_6LayoutISC_NS5_IJNSA_ILi0EEESR_SR_EEEEENS5_IJNS4_10UnderscoreESU_SU_EEEEENS4_13SM90_TMA_LOADENS4_14ComposedLayoutINS4_7SwizzleILi2ELi4ELi3EEENS4_18smem_ptr_flag_bitsILi8EEENSQ_INS5_IJNSA_ILi8EEESE_EEENS5_IJSE_SB_EEEEEEEvNS4_8identityESX_S17_vS18_EENS_8epilogue10collective18CollectiveEpilogueINS1A_23Sm100TmaWarpSpecializedILi2ELi2ELi32ELb0ELb0EEEJSG_NS5_IJNSQ_ISE_SB_EES1F_EEEaSH_aSH_NS1A_6fusion15FusionCallbacksIS1E_NS1H_17LinearCombinationIaiaiLNS_15FloatRoundStyleE2EEESG_S1G_JEEENS4_5SM1004TMEM4LOAD26SM100_TMEM_LOAD_16dp32b32xESX_S17_NS4_39AutoVectorizingCopyWithAssumedAlignmentILi128EEENS4_14SM90_TMA_STOREES17_S1S_S1S_EEEvvEEEEvNT_6ParamsE,(.L_x_182 - _ZN7cutlass13device_kernelINS_4gemm6kernel13GemmUniversalIN4cute5tupleIJiiiiEEENS1_10collective13CollectiveMmaINS1_35MainloopSm100TmaUmmaWarpSpecializedILi17ELi2ELi4ENS5_IJNS4_1CILi1EEESB_SB_EEEEENS5_IJNSA_ILi64EEENSA_ILi128EEESE_EEEaNS5_IJlSB_lEEEaSH_NS4_8TiledMMAINS4_8MMA_AtomIJNS4_15SM100_MMA_S8_SSIaaiLi64ELi128ELNS4_4UMMA5MajorE0ELSM_0ELNSL_8SaturateE0EEEEEENS4_6LayoutISC_NS5_IJNSA_ILi0EEESR_SR_EEEEENS5_IJNS4_10UnderscoreESU_SU_EEEEENS4_13SM90_TMA_LOADENS4_14ComposedLayoutINS4_7SwizzleILi2ELi4ELi3EEENS4_18smem_ptr_flag_bitsILi8EEENSQ_INS5_IJNSA_ILi8EEESE_EEENS5_IJSE_SB_EEEEEEEvNS4_8identityESX_S17_vS18_EENS_8epilogue10collective18CollectiveEpilogueINS1A_23Sm100TmaWarpSpecializedILi2ELi2ELi32ELb0ELb0EEEJSG_NS5_IJNSQ_ISE_SB_EES1F_EEEaSH_aSH_NS1A_6fusion15FusionCallbacksIS1E_NS1H_17LinearCombinationIaiaiLNS_15FloatRoundStyleE2EEESG_S1G_JEEENS4_5SM1004TMEM4LOAD26SM100_TMEM_LOAD_16dp32b32xESX_S17_NS4_39AutoVectorizingCopyWithAssumedAlignmentILi128EEENS4_14SM90_TMA_STOREES17_S1S_S1S_EEEvvEEEEvNT_6ParamsE)
        .other          _ZN7cutlass13device_kernelINS_4gemm6kernel13GemmUniversalIN4cute5tupleIJiiiiEEENS1_10collective13CollectiveMmaINS1_35MainloopSm100TmaUmmaWarpSpecializedILi17ELi2ELi4ENS5_IJNS4_1CILi1EEESB_SB_EEEEENS5_IJNSA_ILi64EEENSA_ILi128EEESE_EEEaNS5_IJlSB_lEEEaSH_NS4_8TiledMMAINS4_8MMA_AtomIJNS4_15SM100_MMA_S8_SSIaaiLi64ELi128ELNS4_4UMMA5MajorE0ELSM_0ELNSL_8SaturateE0EEEEEENS4_6LayoutISC_NS5_IJNSA_ILi0EEESR_SR_EEEEENS5_IJNS4_10UnderscoreESU_SU_EEEEENS4_13SM90_TMA_LOADENS4_14ComposedLayoutINS4_7SwizzleILi2ELi4ELi3EEENS4_18smem_ptr_flag_bitsILi8EEENSQ_INS5_IJNSA_ILi8EEESE_EEENS5_IJSE_SB_EEEEEEEvNS4_8identityESX_S17_vS18_EENS_8epilogue10collective18CollectiveEpilogueINS1A_23Sm100TmaWarpSpecializedILi2ELi2ELi32ELb0ELb0EEEJSG_NS5_IJNSQ_ISE_SB_EES1F_EEEaSH_aSH_NS1A_6fusion15FusionCallbacksIS1E_NS1H_17LinearCombinationIaiaiLNS_15FloatRoundStyleE2EEESG_S1G_JEEENS4_5SM1004TMEM4LOAD26SM100_TMEM_LOAD_16dp32b32xESX_S17_NS4_39AutoVectorizingCopyWithAssumedAlignmentILi128EEENS4_14SM90_TMA_STOREES17_S1S_S1S_EEEvvEEEEvNT_6ParamsE,@"STO_CUDA_ENTRY STV_DEFAULT"
_ZN7cutlass13device_kernelINS_4gemm6kernel13GemmUniversalIN4cute5tupleIJiiiiEEENS1_10collective13CollectiveMmaINS1_35MainloopSm100TmaUmmaWarpSpecializedILi17ELi2ELi4ENS5_IJNS4_1CILi1EEESB_SB_EEEEENS5_IJNSA_ILi64EEENSA_ILi128EEESE_EEEaNS5_IJlSB_lEEEaSH_NS4_8TiledMMAINS4_8MMA_AtomIJNS4_15SM100_MMA_S8_SSIaaiLi64ELi128ELNS4_4UMMA5MajorE0ELSM_0ELNSL_8SaturateE0EEEEEENS4_6LayoutISC_NS5_IJNSA_ILi0EEESR_SR_EEEEENS5_IJNS4_10UnderscoreESU_SU_EEEEENS4_13SM90_TMA_LOADENS4_14ComposedLayoutINS4_7SwizzleILi2ELi4ELi3EEENS4_18smem_ptr_flag_bitsILi8EEENSQ_INS5_IJNSA_ILi8EEESE_EEENS5_IJSE_SB_EEEEEEEvNS4_8identityESX_S17_vS18_EENS_8epilogue10collective18CollectiveEpilogueINS1A_23Sm100TmaWarpSpecializedILi2ELi2ELi32ELb0ELb0EEEJSG_NS5_IJNSQ_ISE_SB_EES1F_EEEaSH_aSH_NS1A_6fusion15FusionCallbacksIS1E_NS1H_17LinearCombinationIaiaiLNS_15FloatRoundStyleE2EEESG_S1G_JEEENS4_5SM1004TMEM4LOAD26SM100_TMEM_LOAD_16dp32b32xESX_S17_NS4_39AutoVectorizingCopyWithAssumedAlignmentILi128EEENS4_14SM90_TMA_STOREES17_S1S_S1S_EEEvvEEEEvNT_6ParamsE:
[----:B------:R-:W1:Y:S01]  /*0000*/  LDC R1, c[0x0][0x37c] ;  /* 0x0000df00ff017b82 */ /* 0x000e620000000800 */
[----:B------:R-:W2:Y:S01]  /*0010*/  S2R R103, SR_TID.X ;  /* 0x0000000000677919 */ /* 0x000ea20000002100 */
[----:B------:R-:W3:Y:S01]  /*0020*/  LDCU.64 UR4, c[0x0][0x890] ;  /* 0x00011200ff0477ac */ /* 0x000ee20008000a00 */
[----:B------:R-:W-:Y:S02]  /*0030*/  PRMT R91, RZ, 0x7610, R91 ;  /* 0x00007610ff5b7816 */ /* 0x000fe4000000005b */
[----:B------:R-:W-:Y:S01]  /*0040*/  ELECT P5, URZ, PT ;  /* 0x0000000000ff782f */ /* 0x000fe200038a0000 */
[----:B------:R-:W4:Y:S01]  /*0050*/  LDCU.64 UR46, c[0x0][0x358] ;  /* 0x00006b00ff2e77ac */ /* 0x000f220008000a00 */
[----:B---3--:R-:W-:-:S04]  /*0060*/  UISETP.NE.U32.AND UP0, UPT, UR4, URZ, UPT ;  /* 0x000000ff0400728c */ /* 0x008fc8000bf05070 */
[----:B------:R-:W-:Y:S01]  /*0070*/  UISETP.NE.AND.EX UP0, UPT, UR5, URZ, UPT, UP0 ;  /* 0x000000ff0500728c */ /* 0x000fe2000bf05300 */
[----:B--2---:R-:W-:-:S05]  /*0080*/  SHF.R.U32.HI R96, RZ, 0x5, R103 ;  /* 0x00000005ff607819 */ /* 0x004fca0000011667 */
[----:B------:R-:W2:Y:S02]  /*0090*/  SHFL.IDX PT, R0, R96, RZ, 0x1f ;  /* 0x00001fff60007589 */ /* 0x000ea400000e0000 */
[----:B--2---:R-:W-:Y:S01]  /*00a0*/  R2UR UR8, R0 ;  /* 0x00000000000872ca */ /* 0x004fe200000e0000 */
[----:B-1--4-:R-:W-:-:S14]  /*00b0*/  BRA.U UP0, `(.L_x_0) ;  /* 0x00000001002c7547 */ /* 0x012fdc000b800000 */
[----:B------:R-:W1:Y:S02]  /*00c0*/  LDCU.64 UR6, c[0x0][0x888] ;  /* 0x00011100ff0677ac */ /* 0x000e640008000a00 */
[----:B-1----:R-:W-:-:S04]  /*00d0*/  UISETP.NE.U32.AND UP0, UPT, UR6, URZ, UPT ;  /* 0x000000ff0600728c */ /* 0x002fc8000bf05070 */
[----:B------:R-:W-:-:S09]  /*00e0*/  UISETP.NE.AND.EX UP0, UPT, UR7, URZ, UPT, UP0 ;  /* 0x000000ff0700728c */ /* 0x000fd2000bf05300 */
[----:B------:R-:W-:Y:S05]  /*00f0*/  BRA.U !UP0, `(.L_x_1) ;  /* 0x0000000108107547 */ /* 0x000fea000b800000 */
[----:B------:R-:W1:Y:S02]  /*0100*/  LDC.64 R50, c[0x0][0x888] ;  /* 0x00022200ff327b82 */ /* 0x000e640000000a00 */
[----:B-1----:R1:W5:Y:S01]  /*0110*/  LDG.E R50, desc[UR46][R50.64] ;  /* 0x0000002e32327981 */ /* 0x002362000c1e1900 */
[----:B------:R-:W-:Y:S01]  /*0120*/  HFMA2 R91, -RZ, RZ, 0, 5.9604644775390625e-08 ;  /* 0x00000001ff5b7431 */ /* 0x000fe200000001ff */
[----:B------:R-:W-:Y:S05]  /*0130*/  BRA `(.L_x_0) ;  /* 0x00000000000c7947 */ /* 0x000fea0003800000 */
.L_x_1:
[----:B------:R-:W1:Y:S01]  /*0140*/  LDCU UR6, c[0x0][0x880] ;  /* 0x00011000ff0677ac */ /* 0x000e620008000800 */
[----:B------:R-:W-:Y:S01]  /*0150*/  HFMA2 R91, -RZ, RZ, 0, 5.9604644775390625e-08 ;  /* 0x00000001ff5b7431 */ /* 0x000fe200000001ff */
[----:B-1----:R-:W-:-:S07]  /*0160*/  MOV R50, UR6 ;  /* 0x0000000600327c02 */ /* 0x002fce0008000f00 */
.L_x_0:
[----:B------:R-:W2:Y:S02]  /*0170*/  LDCU.64 UR6, c[0x0][0x8b0] ;  /* 0x00011600ff0677ac */ /* 0x000ea40008000a00 */
[----:B--2---:R-:W-:-:S04]  /*0180*/  UISETP.NE.U32.AND UP0, UPT, UR6, URZ, UPT ;  /* 0x000000ff0600728c */ /* 0x004fc8000bf05070 */
[----:B------:R-:W-:-:S09]  /*0190*/  UISETP.NE.AND.EX UP0, UPT, UR7, URZ, UPT, UP0 ;  /* 0x000000ff0700728c */ /* 0x000fd2000bf05300 */
[----:B------:R-:W-:Y:S05]  /*01a0*/  BRA.U UP0, `(.L_x_2) ;  /* 0x0000000100247547 */ /* 0x000fea000b800000 */
[----:B------:R-:W2:Y:S02]  /*01b0*/  LDCU.64 UR6, c[0x0][0x8a8] ;  /* 0x00011500ff0677ac */ /* 0x000ea40008000a00 */
[----:B--2---:R-:W-:-:S04]  /*01c0*/  UISETP.NE.U32.AND UP0, UPT, UR6, URZ, UPT ;  /* 0x000000ff0600728c */ /* 0x004fc8000bf05070 */
[----:B------:R-:W-:-:S09]  /*01d0*/  UISETP.NE.AND.EX UP0, UPT, UR7, URZ, UPT, UP0 ;  /* 0x000000ff0700728c */ /* 0x000fd2000bf05300 */
[----:B------:R-:W-:Y:S05]  /*01e0*/  BRA.U !UP0, `(.L_x_3) ;  /* 0x00000001080c7547 */ /* 0x000fea000b800000 */
[----:B------:R-:W2:Y:S02]  /*01f0*/  LDC.64 R2, c[0x0][0x8a8] ;  /* 0x00022a00ff027b82 */ /* 0x000ea40000000a00 */
[----:B--2---:R2:W5:Y:S01]  /*0200*/  LDG.E R47, desc[UR46][R2.64] ;  /* 0x0000002e022f7981 */ /* 0x004562000c1e1900 */
[----:B------:R-:W-:Y:S05]  /*0210*/  BRA `(.L_x_2) ;  /* 0x0000000000087947 */ /* 0x000fea0003800000 */
.L_x_3:
[----:B------:R-:W2:Y:S02]  /*0220*/  LDCU UR6, c[0x0][0x8a0] ;  /* 0x00011400ff0677ac */ /* 0x000ea40008000800 */
[----:B--2---:R-:W-:Y:S02]  /*0230*/  MOV R47, UR6 ;  /* 0x00000006002f7c02 */ /* 0x004fe40008000f00 */
.L_x_2:
[----:B------:R-:W-:Y:S01]  /*0240*/  IMAD.U32 R0, RZ, RZ, UR8 ;  /* 0x00000008ff007e24 */ /* 0x000fe2000f8e00ff */
[----:B------:R-:W-:Y:S04]  /*0250*/  BSSY.RECONVERGENT B0, `(.L_x_4) ;  /* 0x000000c000007945 */ /* 0x000fe80003800200 */
[C---:B------:R-:W-:Y:S02]  /*0260*/  ISETP.NE.OR P1, PT, R0.reuse, 0x1, !P5 ;  /* 0x000000010000780c */ /* 0x040fe40006f25670 */
[----:B------:R-:W-:-:S11]  /*0270*/  ISETP.NE.OR P0, PT, R0, 0x3, !P5 ;  /* 0x000000030000780c */ /* 0x000fd60006f05670 */
[----:B------:R-:W-:Y:S05]  /*0280*/  @P1 BRA `(.L_x_5) ;  /* 0x0000000000201947 */ /* 0x000fea0003800000 */
[----:B------:R-:W3:Y:S02]  /*0290*/  LDCU.64 UR6, c[0x0][0x348] ;  /* 0x00006900ff0677ac */ /* 0x000ee40008000a00 */
[----:B---3--:R-:W-:Y:S02]  /*02a0*/  UIADD3 UR10, UP1, UPT, UR6, 0x80, URZ ;  /* 0x00000080060a7890 */ /* 0x008fe4000ff3e0ff */
[----:B------:R-:W-:Y:S02]  /*02b0*/  UIADD3 UR6, UP0, UPT, UR6, 0x180, URZ ;  /* 0x0000018006067890 */ /* 0x000fe4000ff1e0ff */
[----:B------:R-:W-:Y:S02]  /*02c0*/  UIADD3.X UR11, UPT, UPT, URZ, UR7, URZ, UP1, !UPT ;  /* 0x00000007ff0b7290 */ /* 0x000fe40008ffe4ff */
[----:B------:R-:W-:-:S07]  /*02d0*/  UIADD3.X UR7, UPT, UPT, URZ, UR7, URZ, UP0, !UPT ;  /* 0x00000007ff077290 */ /* 0x000fce00087fe4ff */
[----:B------:R3:W-:Y:S02]  /*02e0*/  UTMACCTL.PF [UR10] ;  /* 0x000000000a0079b9 */ /* 0x0007e40008040000 */
[----:B------:R3:W-:Y:S02]  /*02f0*/  UTMACCTL.PF [UR6] ;  /* 0x00000000060079b9 */ /* 0x0007e40008040000 */
[----:B---3--:R-:W-:Y:S01]  /*0300*/  NOP ;  /* 0x0000000000007918 */ /* 0x008fe20000000000 */
.L_x_5:
[----:B------:R-:W-:Y:S05]  /*0310*/  BSYNC.RECONVERGENT B0 ;  /* 0x0000000000007941 */ /* 0x000fea0003800200 */
.L_x_4:
[----:B------:R-:W-:Y:S04]  /*0320*/  BSSY.RECONVERGENT B0, `(.L_x_6) ;  /* 0x000000a000007945 */ /* 0x000fe80003800200 */
        /* <DEDUP_REMOVED lines=9> */
.L_x_7:
[----:B------:R-:W-:Y:S05]  /*03c0*/  BSYNC.RECONVERGENT B0 ;  /* 0x0000000000007941 */ /* 0x000fea0003800200 */
.L_x_6:
[----:B------:R-:W3:Y:S01]  /*03d0*/  LDCU.64 UR6, c[0x0][0x888] ;  /* 0x00011100ff0677ac */ /* 0x000ee20008000a00 */
[----:B------:R-:W-:Y:S02]  /*03e0*/  UISETP.EQ.U32.AND UP1, UPT, UR4, URZ, UPT ;  /* 0x000000ff0400728c */ /* 0x000fe4000bf22070 */
[----:B------:R-:W-:Y:S02]  /*03f0*/  UPLOP3.LUT UP2, UPT, UPT, UPT, UPT, 0x80, 0x8 ;  /* 0x000000000008789c */ /* 0x000fe40003f4f070 */
[----:B---3--:R-:W-:-:S04]  /*0400*/  UISETP.NE.U32.AND UP0, UPT, UR6, URZ, UPT ;  /* 0x000000ff0600728c */ /* 0x008fc8000bf05070 */
[----:B------:R-:W-:-:S04]  /*0410*/  UISETP.NE.AND.EX UP0, UPT, UR7, URZ, UPT, UP0 ;  /* 0x000000ff0700728c */ /* 0x000fc8000bf05300 */
[----:B------:R-:W-:-:S04]  /*0420*/  UISETP.EQ.OR.EX UP3, UPT, UR5, URZ, !UP0, UP1 ;  /* 0x000000ff0500728c */ /* 0x000fc8000c762710 */
[----:B------:R-:W-:-:S05]  /*0430*/  UP2UR UR50, UPR, URZ, 0x8 ;  /* 0x00000008ff327883 */ /* 0x000fca0008000000 */
[----:B------:R-:W-:Y:S07]  /*0440*/  BRA.U !UP3, `(.L_x_8) ;  /* 0x000000010b207547 */ /* 0x000fee000b800000 */
[----:B-----5:R-:W-:Y:S01]  /*0450*/  R2UR UR6, R50 ;  /* 0x00000000320672ca */ /* 0x020fe200000e0000 */
[----:B------:R-:W-:Y:S02]  /*0460*/  UISETP.NE.U32.AND UP2, UPT, UR4, URZ, UPT ;  /* 0x000000ff0400728c */ /* 0x000fe4000bf45070 */
[----:B------:R-:W-:Y:S02]  /*0470*/  USEL UR4, URZ, 0xffffffff, UP0 ;  /* 0xffffffffff047887 */ /* 0x000fe40008000000 */
[----:B------:R-:W-:-:S08]  /*0480*/  UISETP.NE.AND.EX UP2, UPT, UR5, URZ, UPT, UP2 ;  /* 0x000000ff0500728c */ /* 0x000fd0000bf45320 */
[----:B------:R-:W-:-:S04]  /*0490*/  UISETP.NE.AND UP1, UPT, UR6, URZ, UPT ;  /* 0x000000ff0600728c */ /* 0x000fc8000bf25270 */
[----:B------:R-:W-:-:S04]  /*04a0*/  @!UP2 USEL UR4, URZ, 0xffffffff, UP1 ;  /* 0xffffffffff04a887 */ /* 0x000fc80008800000 */
[----:B------:R-:W-:-:S04]  /*04b0*/  ULOP3.LUT UR4, UR4, 0x1, URZ, 0xc0, !UPT ;  /* 0x0000000104047892 */ /* 0x000fc8000f8ec0ff */
[----:B------:R-:W-:-:S11]  /*04c0*/  UISETP.NE.U32.AND UP2, UPT, UR4, 0x1, UPT ;  /* 0x000000010400788c */ /* 0x000fd6000bf45070 */
.L_x_8:
[----:B--2---:R-:W2:Y:S01]  /*04d0*/  SHFL.IDX PT, R2, R96, RZ, 0x1f ;  /* 0x00001fff60027589 */ /* 0x004ea200000e0000 */
[----:B------:R-:W-:-:S04]  /*04e0*/  UISETP.NE.AND UP1, UPT, UR8, 0x2, UPT ;  /* 0x000000020800788c */ /* 0x000fc8000bf25270 */
[----:B------:R-:W-:Y:S01]  /*04f0*/  USEL UR6, URZ, 0x1, UP1 ;  /* 0x00000001ff067887 */ /* 0x000fe20008800000 */
[----:B--2---:R-:W-:-:S13]  /*0500*/  ISETP.NE.AND P0, PT, R2, RZ, PT ;  /* 0x000000ff0200720c */ /* 0x004fda0003f05270 */
[----:B------:R-:W-:Y:S05]  /*0510*/  @P0 BRA `(.L_x_9) ;  /* 0x0000000000bc0947 */ /* 0x000fea0003800000 */
[----:B------:R-:W-:Y:S01]  /*0520*/  ELECT P0, URZ, PT ;  /* 0x0000000000ff782f */ /* 0x000fe20003800000 */
[----:B------:R-:W-:-:S12]  /*0530*/  BSSY.RECONVERGENT B0, `(.L_x_9) ;  /* 0x000002d000007945 */ /* 0x000fd80003800200 */
[----:B------:R-:W-:Y:S05]  /*0540*/  @!P0 BRA `(.L_x_10) ;  /* 0x0000000000ac8947 */ /* 0x000fea0003800000 */
[----:B------:R-:W2:Y:S01]  /*0550*/  S2UR UR5, SR_CgaCtaId ;  /* 0x00000000000579c3 */ /* 0x000ea20000008800 */
[----:B------:R-:W-:Y:S01]  /*0560*/  UMOV UR7, 0x400 ;  /* 0x0000040000077882 */ /* 0x000fe20000000000 */
[----:B------:R-:W-:Y:S02]  /*0570*/  UMOV UR4, 0x1 ;  /* 0x0000000100047882 */ /* 0x000fe40000000000 */
[----:B------:R-:W-:-:S04]  /*0580*/  UIADD3 UR10, UPT, UPT, -UR4, 0x100000, URZ ;  /* 0x00100000040a7890 */ /* 0x000fc8000fffe1ff */
[----:B------:R-:W-:Y:S02]  /*0590*/  USHF.L.U32 UR11, UR10, 0xb, URZ ;  /* 0x0000000b0a0b7899 */ /* 0x000fe400080006ff */
[----:B------:R-:W-:Y:S02]  /*05a0*/  USHF.L.U32 UR10, UR10, 0x1, URZ ;  /* 0x000000010a0a7899 */ /* 0x000fe400080006ff */
[----:B--2---:R-:W-:Y:S01]  /*05b0*/  ULEA UR5, UR5, UR7, 0x18 ;  /* 0x0000000705057291 */ /* 0x004fe2000f8ec0ff */
[----:B------:R-:W2:Y:S11]  /*05c0*/  FENCE.VIEW.ASYNC.S ;  /* 0x00000000000073c6 */ /* 0x000eb60000000000 */
[----:B--2---:R2:W3:Y:S01]  /*05d0*/  SYNCS.EXCH.64 URZ, [UR5], UR10 ;  /* 0x0000000a05ff75b2 */ /* 0x0044e20008000100 */
[----:B------:R2:W4:Y:S01]  /*05e0*/  SYNCS.EXCH.64 URZ, [UR5+0x88], UR10 ;  /* 0x0000880a05ff75b2 */ /* 0x0005220008000100 */
[----:B------:R2:W1:Y:S01]  /*05f0*/  SYNCS.EXCH.64 URZ, [UR5+0x8], UR10 ;  /* 0x0000080a05ff75b2 */ /* 0x0004620008000100 */
        /* <DEDUP_REMOVED lines=30> */
[----:B------:R2:W1:Y:S02]  /*07e0*/  SYNCS.EXCH.64 URZ, [UR5+0x108], UR10 ;  /* 0x0001080a05ff75b2 */ /* 0x0004640008000100 */
[----:B--234-:R-:W-:Y:S01]  /*07f0*/  NOP ;  /* 0x0000000000007918 */ /* 0x01cfe20000000000 */
.L_x_10:
[----:B------:R-:W-:Y:S05]  /*0800*/  BSYNC.RECONVERGENT B0 ;  /* 0x0000000000007941 */ /* 0x000fea0003800200 */
.L_x_9:
[----:B------:R-:W2:Y:S01]  /*0810*/  SHFL.IDX PT, R2, R96, RZ, 0x1f ;  /* 0x00001fff60027589 */ /* 0x000ea200000e0000 */
[----:B------:R-:W-:Y:S01]  /*0820*/  NOP ;  /* 0x0000000000007918 */ /* 0x000fe20000000000 */
[----:B--2---:R-:W-:-:S13]  /*0830*/  ISETP.NE.AND P0, PT, R2, 0x1, PT ;  /* 0x000000010200780c */ /* 0x004fda0003f05270 */
[----:B------:R-:W-:Y:S05]  /*0840*/  @P0 BRA `(.L_x_11) ;  /* 0x0000000000480947 */ /* 0x000fea0003800000 */
[----:B------:R-:W2:Y:S01]  /*0850*/  S2UR UR7, SR_CgaCtaId ;  /* 0x00000000000779c3 */ /* 0x000ea20000008800 */
[----:B------:R-:W-:Y:S01]  /*0860*/  UMOV UR9, 0x400 ;  /* 0x0000040000097882 */ /* 0x000fe20000000000 */
[----:B------:R-:W-:Y:S01]  /*0870*/  UMOV UR5, 0x20 ;  /* 0x0000002000057882 */ /* 0x000fe20000000000 */
[----:B------:R-:W-:Y:S01]  /*0880*/  UMOV UR4, 0x80 ;  /* 0x0000008000047882 */ /* 0x000fe20000000000 */
[----:B------:R-:W-:-:S04]  /*0890*/  UIADD3 UR10, UPT, UPT, -UR5, 0x100000, URZ ;  /* 0x00100000050a7890 */ /* 0x000fc8000fffe1ff */
[----:B------:R-:W-:Y:S02]  /*08a0*/  USHF.L.U32 UR11, UR10, 0xb, URZ ;  /* 0x0000000b0a0b7899 */ /* 0x000fe400080006ff */
[----:B------:R-:W-:Y:S02]  /*08b0*/  USHF.L.U32 UR10, UR10, 0x1, URZ ;  /* 0x000000010a0a7899 */ /* 0x000fe400080006ff */
[----:B------:R-:W-:-:S04]  /*08c0*/  UIADD3 UR4, UPT, UPT, -UR4, 0x100000, URZ ;  /* 0x0010000004047890 */ /* 0x000fc8000fffe1ff */
[----:B------:R-:W-:Y:S02]  /*08d0*/  USHF.L.U32 UR5, UR4, 0xb, URZ ;  /* 0x0000000b04057899 */ /* 0x000fe400080006ff */
[----:B------:R-:W-:Y:S01]  /*08e0*/  USHF.L.U32 UR4, UR4, 0x1, URZ ;  /* 0x0000000104047899 */ /* 0x000fe200080006ff */
[----:B------:R-:W-:Y:S01]  /*08f0*/  ELECT P0, URZ, PT ;  /* 0x0000000000ff782f */ /* 0x000fe20003800000 */
[----:B--2---:R-:W-:Y:S01]  /*0900*/  ULEA UR7, UR7, UR9, 0x18 ;  /* 0x0000000907077291 */ /* 0x004fe2000f8ec0ff */
[----:B------:R-:W2:Y:S11]  /*0910*/  FENCE.VIEW.ASYNC.S ;  /* 0x00000000000073c6 */ /* 0x000eb60000000000 */
[----:B--2---:R2:W3:Y:S01]  /*0920*/  SYNCS.EXCH.64 URZ, [UR7+0x110], UR10 ;  /* 0x0001100a07ff75b2 */ /* 0x0044e20008000100 */
[----:B------:R2:W4:Y:S01]  /*0930*/  SYNCS.EXCH.64 URZ, [UR7+0x120], UR4 ;  /* 0x0001200407ff75b2 */ /* 0x0005220008000100 */
[----:B------:R2:W1:Y:S01]  /*0940*/  SYNCS.EXCH.64 URZ, [UR7+0x118], UR10 ;  /* 0x0001180a07ff75b2 */ /* 0x0004620008000100 */
[----:B------:R2:W1:Y:S01]  /*0950*/  SYNCS.EXCH.64 URZ, [UR7+0x128], UR4 ;  /* 0x0001280407ff75b2 */ /* 0x0004620008000100 */
[----:B------:R-:W-:Y:S01]  /*0960*/  NOP ;  /* 0x0000000000007918 */ /* 0x000fe20000000000 */
.L_x_11:
[----:B------:R-:W2:Y:S01]  /*0970*/  SHFL.IDX PT, R2, R96, RZ, 0x1f ;  /* 0x00001fff60027589 */ /* 0x000ea200000e0000 */
[----:B------:R-:W-:Y:S01]  /*0980*/  NOP ;  /* 0x0000000000007918 */ /* 0x000fe20000000000 */
[----:B--2---:R-:W-:-:S13]  /*0990*/  ISETP.NE.AND P0, PT, R2, 0x3, PT ;  /* 0x000000030200780c */ /* 0x004fda0003f05270 */
[----:B------:R-:W-:Y:S05]  /*09a0*/  @P0 BRA `(.L_x_12) ;  /* 0x0000000000300947 */ /* 0x000fea0003800000 */
[----:B------:R-:W2:Y:S01]  /*09b0*/  S2UR UR5, SR_CgaCtaId ;  /* 0x00000000000579c3 */ /* 0x000ea20000008800 */
[----:B------:R-:W-:Y:S01]  /*09c0*/  UMOV UR7, 0x400 ;  /* 0x0000040000077882 */ /* 0x000fe20000000000 */
[----:B------:R-:W-:Y:S01]  /*09d0*/  UMOV UR4, 0x20 ;  /* 0x0000002000047882 */ /* 0x000fe20000000000 */
[----:B------:R-:W-:Y:S01]  /*09e0*/  ELECT P0, URZ, PT ;  /* 0x0000000000ff782f */ /* 0x000fe20003800000 */
[----:B------:R-:W-:-:S04]  /*09f0*/  UIADD3 UR10, UPT, UPT, -UR4, 0x100000, URZ ;  /* 0x00100000040a7890 */ /* 0x000fc8000fffe1ff */
[----:B------:R-:W-:Y:S02]  /*0a00*/  USHF.L.U32 UR11, UR10, 0xb, URZ ;  /* 0x0000000b0a0b7899 */ /* 0x000fe400080006ff */
[----:B------:R-:W-:Y:S02]  /*0a10*/  USHF.L.U32 UR10, UR10, 0x1, URZ ;  /* 0x000000010a0a7899 */ /* 0x000fe400080006ff */
[----:B--2---:R-:W-:Y:S01]  /*0a20*/  ULEA UR5, UR5, UR7, 0x18 ;  /* 0x0000000705057291 */ /* 0x004fe2000f8ec0ff */
[----:B------:R-:W2:Y:S11]  /*0a30*/  FENCE.VIEW.ASYNC.S ;  /* 0x00000000000073c6 */ /* 0x000eb60000000000 */
[----:B--2---:R2:W1:Y:S01]  /*0a40*/  SYNCS.EXCH.64 URZ, [UR5+0x130], UR10 ;  /* 0x0001300a05ff75b2 */ /* 0x0044620008000100 */
[----:B------:R2:W1:Y:S01]  /*0a50*/  SYNCS.EXCH.64 URZ, [UR5+0x138], UR10 ;  /* 0x0001380a05ff75b2 */ /* 0x0004620008000100 */
[----:B------:R-:W-:Y:S01]  /*0a60*/  NOP ;  /* 0x0000000000007918 */ /* 0x000fe20000000000 */
.L_x_12:
[----:B------:R-:W3:Y:S01]  /*0a70*/  SHFL.IDX PT, R2, R96, RZ, 0x1f ;  /* 0x00001fff60027589 */ /* 0x000ee200000e0000 */
[----:B------:R-:W-:Y:S01]  /*0a80*/  NOP ;  /* 0x0000000000007918 */ /* 0x000fe20000000000 */
[----:B---3--:R-:W-:-:S13]  /*0a90*/  ISETP.NE.AND P0, PT, R2, 0x4, PT ;  /* 0x000000040200780c */ /* 0x008fda0003f05270 */
[----:B------:R-:W-:Y:S05]  /*0aa0*/  @P0 BRA `(.L_x_13) ;  /* 0x00000000004c0947 */ /* 0x000fea0003800000 */
[----:B--2---:R-:W2:Y:S01]  /*0ab0*/  S2UR UR5, SR_CgaCtaId ;  /* 0x00000000000579c3 */ /* 0x004ea20000008800 */
[----:B------:R-:W-:Y:S01]  /*0ac0*/  UMOV UR9, 0x100 ;  /* 0x0000010000097882 */ /* 0x000fe20000000000 */
[----:B------:R-:W-:Y:S01]  /*0ad0*/  UMOV UR7, 0x400 ;  /* 0x0000040000077882 */ /* 0x000fe20000000000 */
[----:B------:R-:W-:Y:S01]  /*0ae0*/  USEL UR9, UR9, 0xe0, UP2 ;  /* 0x000000e009097887 */ /* 0x000fe20009000000 */
[----:B------:R-:W-:Y:S01]  /*0af0*/  UMOV UR4, 0x1 ;  /* 0x0000000100047882 */ /* 0x000fe20000000000 */
[----:B------:R-:W-:Y:S01]  /*0b00*/  ELECT P0, URZ, PT ;  /* 0x0000000000ff782f */ /* 0x000fe20003800000 */
[----:B------:R-:W-:-:S04]  /*0b10*/  UIADD3 UR10, UPT, UPT, -UR4, 0x100000, URZ ;  /* 0x00100000040a7890 */ /* 0x000fc8000fffe1ff */
[----:B------:R-:W-:Y:S02]  /*0b20*/  USHF.L.U32 UR11, UR10, 0xb, URZ ;  /* 0x0000000b0a0b7899 */ /* 0x000fe400080006ff */
[----:B------:R-:W-:Y:S02]  /*0b30*/  USHF.L.U32 UR10, UR10, 0x1, URZ ;  /* 0x000000010a0a7899 */ /* 0x000fe400080006ff */
[----:B------:R-:W-:-:S04]  /*0b40*/  UIADD3 UR12, UPT, UPT, -UR9, 0x100000, URZ ;  /* 0x00100000090c7890 */ /* 0x000fc8000fffe1ff */
[----:B------:R-:W-:Y:S02]  /*0b50*/  USHF.L.U32 UR13, UR12, 0xb, URZ ;  /* 0x0000000b0c0d7899 */ /* 0x000fe400080006ff */
[----:B------:R-:W-:Y:S02]  /*0b60*/  USHF.L.U32 UR12, UR12, 0x1, URZ ;  /* 0x000000010c0c7899 */ /* 0x000fe400080006ff */
[----:B--2---:R-:W-:Y:S01]  /*0b70*/  ULEA UR5, UR5, UR7, 0x18 ;  /* 0x0000000705057291 */ /* 0x004fe2000f8ec0ff */
[----:B------:R-:W2:Y:S11]  /*0b80*/  FENCE.VIEW.ASYNC.S ;  /* 0x00000000000073c6 */ /* 0x000eb60000000000 */
[----:B--2---:R3:W2:Y:S01]  /*0b90*/  SYNCS.EXCH.64 URZ, [UR5+0x140], UR10 ;  /* 0x0001400a05ff75b2 */ /* 0x0046a20008000100 */
[----:B------:R3:W1:Y:S01]  /*0ba0*/  SYNCS.EXCH.64 URZ, [UR5+0x150], UR12 ;  /* 0x0001500c05ff75b2 */ /* 0x0006620008000100 */
[----:B------:R3:W1:Y:S01]  /*0bb0*/  SYNCS.EXCH.64 URZ, [UR5+0x148], UR10 ;  /* 0x0001480a05ff75b2 */ /* 0x0006620008000100 */
[----:B------:R3:W1:Y:S02]  /*0bc0*/  SYNCS.EXCH.64 URZ, [UR5+0x158], UR12 ;  /* 0x0001580c05ff75b2 */ /* 0x0006640008000100 */
[----:B---3--:R-:W-:Y:S01]  /*0bd0*/  NOP ;  /* 0x0000000000007918 */ /* 0x008fe20000000000 */
.L_x_13:
[----:B------:R-:W3:Y:S01]  /*0be0*/  SHFL.IDX PT, R2, R96, RZ, 0x1f ;  /* 0x00001fff60027589 */ /* 0x000ee200000e0000 */
[----:B------:R-:W-:Y:S01]  /*0bf0*/  NOP ;  /* 0x0000000000007918 */ /* 0x000fe20000000000 */
[----:B---3--:R-:W-:-:S13]  /*0c00*/  ISETP.NE.AND P0, PT, R2, 0x5, PT ;  /* 0x000000050200780c */ /* 0x008fda0003f05270 */
[----:B------:R-:W-:Y:S05]  /*0c10*/  @P0 BRA `(.L_x_14) ;  /* 0x0000000000580947 */ /* 0x000fea0003800000 */
[----:B------:R-:W3:Y:S01]  /*0c20*/  S2UR UR7, SR_CgaCtaId ;  /* 0x00000000000779c3 */ /* 0x000ee20000008800 */
[----:B------:R-:W-:Y:S01]  /*0c30*/  UMOV UR9, 0x400 ;  /* 0x0000040000097882 */ /* 0x000fe20000000000 */
[----:B--2---:R-:W-:Y:S01]  /*0c40*/  UMOV UR5, 0x1 ;  /* 0x0000000100057882 */ /* 0x004fe20000000000 */
        /* <DEDUP_REMOVED lines=8> */
[----:B---3--:R-:W-:Y:S01]  /*0cd0*/  ULEA UR7, UR7, UR9, 0x18 ;  /* 0x0000000907077291 */ /* 0x008fe2000f8ec0ff */
[----:B------:R-:W2:Y:S11]  /*0ce0*/  FENCE.VIEW.ASYNC.S ;  /* 0x00000000000073c6 */ /* 0x000eb60000000000 */
[----:B--2---:R3:W2:Y:S01]  /*0cf0*/  SYNCS.EXCH.64 URZ, [UR7+0x160], UR10 ;  /* 0x0001600a07ff75b2 */ /* 0x0046a20008000100 */
[----:B------:R3:W1:Y:S01]  /*0d00*/  SYNCS.EXCH.64 URZ, [UR7+0x180], UR4 ;  /* 0x0001800407ff75b2 */ /* 0x0006620008000100 */
[----:B------:R3:W1:Y:S01]  /*0d10*/  SYNCS.EXCH.64 URZ, [UR7+0x168], UR10 ;  /* 0x0001680a07ff75b2 */ /* 0x0006620008000100 */
[----:B------:R3:W1:Y:S01]  /*0d20*/  SYNCS.EXCH.64 URZ, [UR7+0x188], UR4 ;  /* 0x0001880407ff75b2 */ /* 0x0006620008000100 */
[----:B------:R3:W1:Y:S01]  /*0d30*/  SYNCS.EXCH.64 URZ, [UR7+0x170], UR10 ;  /* 0x0001700a07ff75b2 */ /* 0x0006620008000100 */
[----:B------:R3:W1:Y:S01]  /*0d40*/  SYNCS.EXCH.64 URZ, [UR7+0x190], UR4 ;  /* 0x0001900407ff75b2 */ /* 0x0006620008000100 */
[----:B------:R3:W1:Y:S01]  /*0d50*/  SYNCS.EXCH.64 URZ, [UR7+0x178], UR10 ;  /* 0x0001780a07ff75b2 */ /* 0x0006620008000100 */
[----:B------:R3:W1:Y:S02]  /*0d60*/  SYNCS.EXCH.64 URZ, [UR7+0x198], UR4 ;  /* 0x0001980407ff75b2 */ /* 0x0006640008000100 */
[----:B---3--:R-:W-:Y:S01]  /*0d70*/  NOP ;  /* 0x0000000000007918 */ /* 0x008fe20000000000 */
.L_x_14:
[----:B------:R-:W3:Y:S01]  /*0d80*/  SHFL.IDX PT, R2, R96, RZ, 0x1f ;  /* 0x00001fff60027589 */ /* 0x000ee200000e0000 */
[----:B------:R-:W-:Y:S01]  /*0d90*/  NOP ;  /* 0x0000000000007918 */ /* 0x000fe20000000000 */
[----:B---3--:R-:W-:-:S13]  /*0da0*/  ISETP.NE.AND P0, PT, R2, 0x3, PT ;  /* 0x000000030200780c */ /* 0x008fda0003f05270 */
[----:B------:R-:W-:Y:S05]  /*0db0*/  @P0 BRA `(.L_x_15) ;  /* 0x0000000000380947 */ /* 0x000fea0003800000 */
[----:B--2---:R-:W2:Y:S01]  /*0dc0*/  S2UR UR5, SR_CgaCtaId ;  /* 0x00000000000579c3 */ /* 0x004ea20000008800 */
        /* <DEDUP_REMOVED lines=13> */
.L_x_15:
[----:B--2---:R-:W2:Y:S01]  /*0ea0*/  S2UR UR5, SR_CTAID.X ;  /* 0x00000000000579c3 */ /* 0x004ea20000002500 */
[----:B------:R-:W-:-:S05]  /*0eb0*/  CS2R.32 R90, SR_CgaSize ;  /* 0x00000000005a7805 */ /* 0x000fca0000008a00 */
[----:B------:R-:W-:-:S05]  /*0ec0*/  IMAD R90, R90, -0xa0, RZ ;  /* 0xffffff605a5a7824 */ /* 0x000fca00078e02ff */
[----:B------:R-:W-:-:S14]  /*0ed0*/  R2UR UR9, R90 ;  /* 0x000000005a0972ca */ /* 0x000fdc00000e0000 */
[----:B------:R-:W3:Y:S01]  /*0ee0*/  LDCU UR9, c[0x0][UR9+0x2b0] ;  /* 0x00005600090977ac */ /* 0x000ee20008000800 */
[----:B------:R-:W-:Y:S01]  /*0ef0*/  NOP ;  /* 0x0000000000007918 */ /* 0x000fe20000000000 */
[----:B------:R-:W-:-:S05]  /*0f00*/  CS2R.32 R90, SR_CgaSize ;  /* 0x00000000005a7805 */ /* 0x000fca0000008a00 */
[----:B------:R-:W-:-:S05]  /*0f10*/  IMAD R90, R90, -0xa0, RZ ;  /* 0xffffff605a5a7824 */ /* 0x000fca00078e02ff */
[----:B------:R-:W-:-:S14]  /*0f20*/  R2UR UR7, R90 ;  /* 0x000000005a0772ca */ /* 0x000fdc00000e0000 */
[----:B------:R-:W4:Y:S01]  /*0f30*/  LDCU UR7, c[0x0][UR7+0x2b4] ;  /* 0x00005680070777ac */ /* 0x000f220008000800 */
[----:B------:R-:W1:Y:S08]  /*0f40*/  S2UR UR4, SR_CTAID.Y ;  /* 0x00000000000479c3 */ /* 0x000e700000002600 */
[----:B------:R-:W4:Y:S01]  /*0f50*/  LDC R9, c[0x0][0xb24] ;  /* 0x0002c900ff097b82 */ /* 0x000f220000000800 */
[----:B--2---:R-:W-:-:S02]  /*0f60*/  I2FP.F32.U32 R5, UR5 ;  /* 0x0000000500057c45 */ /* 0x004fc40008201000 */
[----:B------:R-:W-:-:S05]  /*0f70*/  CS2R.32 R3, SR_CgaSize ;  /* 0x0000000000037805 */ /* 0x000fca0000008a00 */
[----:B------:R-:W-:-:S06]  /*0f80*/  IMAD R3, R3, -0xa0, RZ ;  /* 0xffffff6003037824 */ /* 0x000fcc00078e02ff */
[----:B------:R-:W2:Y:S01]  /*0f90*/  LDC R3, c[0x0][R3+0x2a0] ;  /* 0x0000a80003037b82 */ /* 0x000ea20000000800 */
[----:B------:R-:W-:Y:S01]  /*0fa0*/  MOV R21, UR5 ;  /* 0x0000000500157c02 */ /* 0x000fe20008000f00 */
[----:B---3--:R-:W-:Y:S01]  /*0fb0*/  FMUL R5, R5, UR9 ;  /* 0x0000000905057c20 */ /* 0x008fe20008400000 */
[----:B-1----:R-:W-:Y:S02]  /*0fc0*/  I2FP.F32.U32 R4, UR4 ;  /* 0x0000000400047c45 */ /* 0x002fe40008201000 */
[----:B------:R-:W-:-:S05]  /*0fd0*/  CS2R.32 R2, SR_CgaSize ;  /* 0x0000000000027805 */ /* 0x000fca0000008a00 */
[----:B------:R-:W-:-:S06]  /*0fe0*/  IMAD R2, R2, -0xa0, RZ ;  /* 0xffffff6002027824 */ /* 0x000fcc00078e02ff */
[----:B------:R-:W1:Y:S01]  /*0ff0*/  LDC R2, c[0x0][R2+0x2a4] ;  /* 0x0000a90002027b82 */ /* 0x000e620000000800 */
[----:B------:R-:W3:Y:S01]  /*1000*/  F2I.U32.TRUNC.NTZ R90, R5 ;  /* 0x00000005005a7305 */ /* 0x000ee2000020f000 */
[----:B------:R-:W-:Y:S01]  /*1010*/  MOV R20, UR4 ;  /* 0x0000000400147c02 */ /* 0x000fe20008000f00 */
[----:B----4-:R-:W-:-:S05]  /*1020*/  FMUL R4, R4, UR7 ;  /* 0x0000000704047c20 */ /* 0x010fca0008400000 */
[----:B------:R-:W-:Y:S01]  /*1030*/  BAR.SYNC.DEFER_BLOCKING 0x0 ;  /* 0x0000000000007b1d */ /* 0x000fe20000010000 */
[----:B------:R-:W-:-:S05]  /*1040*/  ISETP.GE.AND P0, PT, R9, 0x1, PT ;  /* 0x000000010900780c */ /* 0x000fca0003f06270 */
[----:B------:R-:W4:Y:S02]  /*1050*/  F2I.U32.TRUNC.NTZ R83, R4 ;  /* 0x0000000400537305 */ /* 0x000f24000020f000 */
[----:B------:R-:W1:Y:S01]  /*1060*/  S2UR UR36, SR_CTAID.Z ;  /* 0x00000000002479c3 */ /* 0x000e620000002700 */
[----:B---3--:R-:W-:-:S05]  /*1070*/  IADD3 R90, PT, PT, -R90, RZ, RZ ;  /* 0x000000ff5a5a7210 */ /* 0x008fca0007ffe1ff */
[----:B--2---:R-:W-:Y:S01]  /*1080*/  IMAD R90, R3, R90, UR5 ;  /* 0x00000005035a7e24 */ /* 0x004fe2000f8e025a */
[----:B----4-:R-:W-:-:S05]  /*1090*/  IADD3 R83, PT, PT, -R83, RZ, RZ ;  /* 0x000000ff53537210 */ /* 0x010fca0007ffe1ff */
[----:B-1----:R-:W-:Y:S01]  /*10a0*/  IMAD R83, R2, R83, UR4 ;  /* 0x0000000402537e24 */ /* 0x002fe2000f8e0253 */
[----:B------:R-:W-:Y:S06]  /*10b0*/  @!P0 BRA `(.L_x_16) ;  /* 0x0000000000b88947 */ /* 0x000fec0003800000 */
[----:B------:R-:W1:Y:S01]  /*10c0*/  LDC.64 R4, c[0x0][0xb18] ;  /* 0x0002c600ff047b82 */ /* 0x000e620000000a00 */
[----:B------:R-:W-:-:S07]  /*10d0*/  ISETP.NE.AND P0, PT, R9, 0x1, PT ;  /* 0x000000010900780c */ /* 0x000fce0003f05270 */
[----:B------:R-:W2:Y:S08]  /*10e0*/  LDC R10, c[0x0][0xb0c] ;  /* 0x0002c300ff0a7b82 */ /* 0x000eb00000000800 */
[----:B------:R-:W3:Y:S08]  /*10f0*/  LDC R11, c[0x0][0x370] ;  /* 0x0000dc00ff0b7b82 */ /* 0x000ef00000000800 */
[----:B------:R-:W4:Y:S01]  /*1100*/  LDC R12, c[0x0][0x374] ;  /* 0x0000dd00ff0c7b82 */ /* 0x000f220000000800 */
[----:B-1----:R-:W-:-:S07]  /*1110*/  ISETP.NE.AND P1, PT, R4, 0x1, PT ;  /* 0x000000010400780c */ /* 0x002fce0003f25270 */
[----:B------:R-:W3:Y:S01]  /*1120*/  LDC.64 R6, c[0x0][0xb10] ;  /* 0x0002c400ff067b82 */ /* 0x000ee20000000a00 */
[----:B--2---:R-:W-:-:S07]  /*1130*/  ISETP.NE.AND P2, PT, R10, 0x1, PT ;  /* 0x000000010a00780c */ /* 0x004fce0003f45270 */
[----:B------:R-:W1:Y:S08]  /*1140*/  LDC R8, c[0x0][0xb20] ;  /* 0x0002c800ff087b82 */ /* 0x000e700000000800 */
[----:B------:R-:W2:Y:S01]  /*1150*/  LDC.64 R2, c[0x0][0xb28] ;  /* 0x0002ca00ff027b82 */ /* 0x000ea20000000a00 */
[----:B----4-:R-:W-:-:S04]  /*1160*/  IMAD.HI.U32 R13, R12, R5, RZ ;  /* 0x000000050c0d7227 */ /* 0x010fc800078e00ff */
[----:B------:R-:W-:-:S04]  /*1170*/  IMAD.HI.U32 R5, R20, R5, RZ ;  /* 0x0000000514057227 */ /* 0x000fc800078e00ff */
[----:B---3--:R-:W-:-:S04]  /*1180*/  IMAD.HI.U32 R14, R11, R6, RZ ;  /* 0x000000060b0e7227 */ /* 0x008fc800078e00ff */
[C---:B------:R-:W-:Y:S01]  /*1190*/  IMAD.HI.U32 R16, R21.reuse, R6, RZ ;  /* 0x0000000615107227 */ /* 0x040fe200078e00ff */
[-C--:B------:R-:W-:Y:S02]  /*11a0*/  @P2 SHF.R.U32.HI R11, RZ, R7.reuse, R14 ;  /* 0x00000007ff0b2219 */ /* 0x080fe4000001160e */
[-C--:B-1----:R-:W-:Y:S02]  /*11b0*/  @P1 SHF.R.U32.HI R12, RZ, R8.reuse, R13 ;  /* 0x00000008ff0c1219 */ /* 0x082fe4000001160d */
[----:B------:R-:W-:Y:S02]  /*11c0*/  SHF.R.U32.HI R5, RZ, R8, R5 ;  /* 0x00000008ff057219 */ /* 0x000fe40000011605 */
[----:B------:R-:W-:Y:S02]  /*11d0*/  SHF.R.U32.HI R16, RZ, R7, R16 ;  /* 0x00000007ff107219 */ /* 0x000fe40000011610 */
[----:B------:R-:W-:Y:S01]  /*11e0*/  SEL R5, R20, R5, !P1 ;  /* 0x0000000514057207 */ /* 0x000fe20004800000 */
[----:B--2---:R-:W-:Y:S01]  /*11f0*/  IMAD.HI.U32 R14, R12, R2, RZ ;  /* 0x000000020c0e7227 */ /* 0x004fe200078e00ff */
[----:B------:R-:W-:-:S02]  /*1200*/  SEL R7, R21, R16, !P2 ;  /* 0x0000001015077207 */ /* 0x000fc40005000000 */
[----:B------:R-:W-:Y:S01]  /*1210*/  IADD3 R13, PT, PT, -R5, RZ, RZ ;  /* 0x000000ff050d7210 */ /* 0x000fe20007ffe1ff */
[----:B------:R-:W-:Y:S01]  /*1220*/  IMAD.HI.U32 R6, R11, R2, RZ ;  /* 0x000000020b067227 */ /* 0x000fe200078e00ff */
[----:B------:R-:W-:-:S03]  /*1230*/  @P0 SHF.R.U32.HI R12, RZ, R3, R14 ;  /* 0x00000003ff0c0219 */ /* 0x000fc6000001160e */
[----:B------:R-:W-:Y:S01]  /*1240*/  IMAD R13, R4, R13, R20 ;  /* 0x0000000d040d7224 */ /* 0x000fe200078e0214 */
[----:B------:R-:W-:Y:S01]  /*1250*/  @P0 SHF.R.U32.HI R11, RZ, R3, R6 ;  /* 0x00000003ff0b0219 */ /* 0x000fe20000011606 */
[----:B------:R-:W-:-:S04]  /*1260*/  IMAD R12, R12, R9, RZ ;  /* 0x000000090c0c7224 */ /* 0x000fc800078e02ff */
[----:B------:R-:W-:Y:S01]  /*1270*/  IMAD R6, R11, R9, RZ ;  /* 0x000000090b067224 */ /* 0x000fe200078e02ff */
[----:B------:R-:W-:-:S04]  /*1280*/  ISETP.GE.AND P1, PT, R5, R12, PT ;  /* 0x0000000c0500720c */ /* 0x000fc80003f26270 */
[----:B------:R-:W-:Y:S01]  /*1290*/  ISETP.GE.OR P1, PT, R7, R6, P1 ;  /* 0x000000060700720c */ /* 0x000fe20000f26670 */
[----:B------:R-:W-:-:S05]  /*12a0*/  IMAD.HI.U32 R6, R5, R2, RZ ;  /* 0x0000000205067227 */ /* 0x000fca00078e00ff */
[----:B------:R-:W-:-:S04]  /*12b0*/  SHF.R.U32.HI R6, RZ, R3, R6 ;  /* 0x00000003ff067219 */ /* 0x000fc80000011606 */
[----:B------:R-:W-:-:S03]  /*12c0*/  SEL R6, R5, R6, !P0 ;  /* 0x0000000605067207 */ /* 0x000fc60004000000 */
[----:B------:R-:W-:Y:S01]  /*12d0*/  @!P1 IMAD.HI.U32 R8, R7, R2, RZ ;  /* 0x0000000207089227 */ /* 0x000fe200078e00ff */
[----:B------:R-:W-:-:S04]  /*12e0*/  IADD3 R2, PT, PT, -R6, RZ, RZ ;  /* 0x000000ff06027210 */ /* 0x000fc80007ffe1ff */
[----:B------:R-:W-:Y:S01]  /*12f0*/  @!P1 SHF.R.U32.HI R8, RZ, R3, R8 ;  /* 0x00000003ff089219 */ /* 0x000fe20000011608 */
[----:B------:R-:W-:-:S03]  /*1300*/  IMAD R2, R9, R2, R5 ;  /* 0x0000000209027224 */ /* 0x000fc600078e0205 */
[----:B------:R-:W-:-:S05]  /*1310*/  @!P1 SEL R3, R7, R8, !P0 ;  /* 0x0000000807039207 */ /* 0x000fca0004000000 */
[--C-:B------:R-:W-:Y:S02]  /*1320*/  @!P1 IMAD.IADD R6, R6, 0x1, -R3.reuse ;  /* 0x0000000106069824 */ /* 0x100fe400078e0a03 */
[----:B------:R-:W-:Y:S01]  /*1330*/  @!P1 IMAD R3, R2, R11, R3 ;  /* 0x0000000b02039224 */ /* 0x000fe200078e0203 */
[----:B------:R-:W-:Y:S01]  /*1340*/  IADD3 R2, PT, PT, -R7, RZ, RZ ;  /* 0x000000ff07027210 */ /* 0x000fe20007ffe1ff */
[----:B------:R-:W-:Y:S02]  /*1350*/  @!P1 IMAD R5, R6, R9, R7 ;  /* 0x0000000906059224 */ /* 0x000fe400078e0207 */
[----:B------:R-:W-:Y:S02]  /*1360*/  @!P1 IMAD.MOV.U32 R7, RZ, RZ, R3 ;  /* 0x000000ffff079224 */ /* 0x000fe400078e0003 */
[----:B------:R-:W-:Y:S02]  /*1370*/  IMAD R2, R10, R2, R21 ;  /* 0x000000020a027224 */ /* 0x000fe400078e0215 */
[----:B------:R-:W-:-:S02]  /*1380*/  IMAD R20, R5, R4, R13 ;  /* 0x0000000405147224 */ /* 0x000fc400078e020d */
[----:B------:R-:W-:Y:S02]  /*1390*/  IMAD R21, R7, R10, R2 ;  /* 0x0000000a07157224 */ /* 0x000fe400078e0202 */
.L_x_16:
[----:B------:R-:W1:Y:S01]  /*13a0*/  LDCU UR4, c[0x0][0xb30] ;  /* 0x00016600ff0477ac */ /* 0x000e620008000800 */
[----:B------:R-:W2:Y:S08]  /*13b0*/  S2UR UR37, SR_CgaCtaId ;  /* 0x00000000002579c3 */ /* 0x000eb00000008800 */
[----:B------:R-:W3:Y:S01]  /*13c0*/  LDC R40, c[0x0][0xb24] ;  /* 0x0002c900ff287b82 */ /* 0x000ee20000000800 */
[----:B-1----:R-:W-:-:S09]  /*13d0*/  UISETP.NE.AND UP1, UPT, UR4, 0x1, UPT ;  /* 0x000000010400788c */ /* 0x002fd2000bf25270 */
[----:B--2---:R-:W-:Y:S05]  /*13e0*/  BRA.U UP1, `(.L_x_17) ;  /* 0x0000000101407547 */ /* 0x004fea000b800000 */
[----:B------:R-:W1:Y:S08]  /*13f0*/  LDC.64 R4, c[0x0][0xb10] ;  /* 0x0002c400ff047b82 */ /* 0x000e700000000a00 */
[----:B------:R-:W2:Y:S08]  /*1400*/  LDC.64 R2, c[0x0][0xb18] ;  /* 0x0002c600ff027b82 */ /* 0x000eb00000000a00 */
[----:B------:R-:W4:Y:S08]  /*1410*/  LDC R6, c[0x0][0xb20] ;  /* 0x0002c800ff067b82 */ /* 0x000f300000000800 */
[----:B------:R-:W3:Y:S01]  /*1420*/  LDC R8, c[0x0][0xb0c] ;  /* 0x0002c300ff087b82 */ /* 0x000ee20000000800 */
[----:B-1----:R-:W-:-:S05]  /*1430*/  IMAD.HI.U32 R4, R21, R4, RZ ;  /* 0x0000000415047227 */ /* 0x002fca00078e00ff */
[----:B------:R-:W-:Y:S01]  /*1440*/  SHF.R.U32.HI R4, RZ, R5, R4 ;  /* 0x00000005ff047219 */ /* 0x000fe20000011604 */
[----:B--2---:R-:W-:Y:S01]  /*1450*/  IMAD.HI.U32 R3, R20, R3, RZ ;  /* 0x0000000314037227 */ /* 0x004fe200078e00ff */
[----:B------:R-:W-:-:S04]  /*1460*/  ISETP.NE.AND P0, PT, R2, 0x1, PT ;  /* 0x000000010200780c */ /* 0x000fc80003f05270 */
[----:B----4-:R-:W-:-:S04]  /*1470*/  SHF.R.U32.HI R3, RZ, R6, R3 ;  /* 0x00000006ff037219 */ /* 0x010fc80000011603 */
[----:B------:R-:W-:Y:S02]  /*1480*/  SEL R3, R20, R3, !P0 ;  /* 0x0000000314037207 */ /* 0x000fe40004000000 */
[----:B---3--:R-:W-:-:S04]  /*1490*/  ISETP.NE.AND P1, PT, R8, 0x1, PT ;  /* 0x000000010800780c */ /* 0x008fc80003f25270 */
[----:B------:R-:W-:-:S05]  /*14a0*/  SEL R4, R21, R4, !P1 ;  /* 0x0000000415047207 */ /* 0x000fca0004800000 */
[----:B------:R-:W-:Y:S02]  /*14b0*/  IMAD.IADD R5, R3, 0x1, -R4 ;  /* 0x0000000103057824 */ /* 0x000fe400078e0a04 */
[----:B------:R-:W-:Y:S02]  /*14c0*/  IMAD.IADD R3, R4, 0x1, -R3 ;  /* 0x0000000104037824 */ /* 0x000fe400078e0a03 */
[----:B------:R-:W-:Y:S02]  /*14d0*/  IMAD R21, R5, R8, R21 ;  /* 0x0000000805157224 */ /* 0x000fe400078e0215 */
[----:B------:R-:W-:-:S07]  /*14e0*/  IMAD R20, R3, R2, R20 ;  /* 0x0000000203147224 */ /* 0x000fce00078e0214 */
.L_x_17:
[----:B------:R-:W-:Y:S01]  /*14f0*/  BAR.SYNC.DEFER_BLOCKING 0x0 ;  /* 0x0000000000007b1d */ /* 0x000fe20000010000 */
[----:B------:R-:W-:Y:S01]  /*1500*/  UISETP.NE.AND UP1, UPT, UR8, 0x2, UPT ;  /* 0x000000020800788c */ /* 0x000fe2000bf25270 */
[----:B------:R-:W-:Y:S02]  /*1510*/  ISETP.NE.OR P5, PT, R0, 0x2, !P5 ;  /* 0x000000020000780c */ /* 0x000fe40006fa5670 */
[----:B------:R-:W-:-:S06]  /*1520*/  LOP3.LUT R2, R103, 0x1f, RZ, 0xc0, !PT ;  /* 0x0000001f67027812 */ /* 0x000fcc00078ec0ff */
[----:B------:R-:W-:Y:S05]  /*1530*/  BRA.U UP1, `(.L_x_18) ;  /* 0x0000001901307547 */ /* 0x000fea000b800000 */
[----:B------:R-:W1:Y:S01]  /*1540*/  LDCU UR13, c[0x0][0x38c] ;  /* 0x00007180ff0d77ac */ /* 0x000e620008000800 */
[----:B------:R-:W2:Y:S01]  /*1550*/  LDC R9, c[0x0][0x370] ;  /* 0x0000dc00ff097b82 */ /* 0x000ea20000000800 */
[----:B------:R-:W-:Y:S01]  /*1560*/  PLOP3.LUT P1, PT, PT, PT, UP2, 0x80, 0x8 ;  /* 0x000000000008781c */ /* 0x000fe20003f2f028 */
[----:B------:R-:W-:Y:S01]  /*1570*/  IMAD.MOV.U32 R15, RZ, RZ, 0x1 ;  /* 0x00000001ff0f7424 */ /* 0x000fe200078e00ff */
[----:B------:R-:W-:Y:S01]  /*1580*/  ISETP.EQ.OR P4, PT, R2, RZ, P5 ;  /* 0x000000ff0200720c */ /* 0x000fe20002f82670 */
[----:B------:R-:W-:Y:S01]  /*1590*/  IMAD.MOV.U32 R14, RZ, RZ, RZ ;  /* 0x000000ffff0e7224 */ /* 0x000fe200078e00ff */
[----:B------:R-:W-:Y:S02]  /*15a0*/  PLOP3.LUT P1, PT, P1, PT, PT, 0x8, 0x80 ;  /* 0x000000000080781c */ /* 0x000fe40000f2e170 */
[----:B------:R-:W-:Y:S01]  /*15b0*/  CS2R R12, SRZ ;  /* 0x00000000000c7805 */ /* 0x000fe2000001ff00 */
[----:B------:R-:W-:Y:S01]  /*15c0*/  IMAD.MOV.U32 R10, RZ, RZ, 0x1 ;  /* 0x00000001ff0a7424 */ /* 0x000fe200078e00ff */
[----:B------:R-:W4:Y:S01]  /*15d0*/  LDC R0, c[0x0][0x374] ;  /* 0x0000dd00ff007b82 */ /* 0x000f220000000800 */
[----:B------:R-:W2:Y:S01]  /*15e0*/  LDCU.64 UR22, c[0x0][0x348] ;  /* 0x00006900ff1677ac */ /* 0x000ea20008000a00 */
[----:B------:R-:W-:Y:S01]  /*15f0*/  UMOV UR6, URZ ;  /* 0x000000ff00067c82 */ /* 0x000fe20008000000 */
[----:B-1----:R-:W-:-:S04]  /*1600*/  UIADD3 UR5, UPT, UPT, UR13, 0x3f, URZ ;  /* 0x0000003f0d057890 */ /* 0x002fc8000fffe0ff */
[----:B------:R-:W-:-:S04]  /*1610*/  USHF.R.S32.HI UR4, URZ, 0x1f, UR5 ;  /* 0x0000001fff047899 */ /* 0x000fc80008011405 */
[----:B------:R-:W-:-:S04]  /*1620*/  ULEA.HI UR4, UR4, UR5, URZ, 0x6 ;  /* 0x0000000504047291 */ /* 0x000fc8000f8f30ff */
[----:B------:R-:W-:Y:S02]  /*1630*/  USHF.R.S32.HI UR15, URZ, 0x6, UR4 ;  /* 0x00000006ff0f7899 */ /* 0x000fe40008011404 */
[----:B------:R-:W-:Y:S02]  /*1640*/  UIADD3 UR4, UPT, UPT, UR13, -0x1, URZ ;  /* 0xffffffff0d047890 */ /* 0x000fe4000fffe0ff */
[----:B------:R-:W-:Y:S02]  /*1650*/  UISETP.LT.U32.AND UP0, UPT, UR15, 0x11, UPT ;  /* 0x000000110f00788c */ /* 0x000fe4000bf01070 */
[----:B------:R-:W-:Y:S02]  /*1660*/  UISETP.GE.U32.AND UP1, UPT, UR4, -0x7f, UPT ;  /* 0xffffff810400788c */ /* 0x000fe4000bf26070 */
[----:B------:R-:W-:Y:S02]  /*1670*/  USEL UR14, UR15, 0x11, UP0 ;  /* 0x000000110f0e7887 */ /* 0x000fe40008000000 */
[----:B------:R-:W-:-:S02]  /*1680*/  UIADD3 UR13, UPT, UPT, UR13, 0x7e, URZ ;  /* 0x0000007e0d0d7890 */ /* 0x000fc4000fffe0ff */
[----:B------:R-:W-:Y:S02]  /*1690*/  UIADD3 UR5, UPT, UPT, UR14, -0x1, URZ ;  /* 0xffffffff0e057890 */ /* 0x000fe4000fffe0ff */
[----:B------:R-:W-:-:S03]  /*16a0*/  UIADD3 UR7, UPT, UPT, UR15, -UR14, URZ ;  /* 0x8000000e0f077290 */ /* 0x000fc6000fffe0ff */
[----:B------:R-:W-:-:S04]  /*16b0*/  @UP1 UIADD3 UR5, UPT, UPT, UR14, URZ, URZ ;  /* 0x000000ff0e051290 */ /* 0x000fc8000fffe0ff */
[----:B--2---:R-:W-:-:S12]  /*16c0*/  UIADD3 UR5, UPT, UPT, UR5, 0x1, URZ ;  /* 0x0000000105057890 */ /* 0x004fd8000fffe0ff */
.L_x_36:
[----:B------:R-:W-:Y:S01]  /*16d0*/  UISETP.NE.AND UP0, UPT, UR37, URZ, UPT ;  /* 0x000000ff2500728c */ /* 0x000fe2000bf05270 */
[----:B------:R-:W1:Y:S08]  /*16e0*/  S2UR UR37, SR_CgaCtaId ;  /* 0x00000000002579c3 */ /* 0x000e700000008800 */
[----:B------:R-:W-:Y:S05]  /*16f0*/  BRA.U UP0, `(.L_x_19) ;  /* 0x0000000100347547 */ /* 0x000fea000b800000 */
[----:B------:R-:W2:Y:S01]  /*1700*/  S2R R2, SR_CgaCtaId ;  /* 0x0000000000027919 */ /* 0x000ea20000008800 */
[----:B------:R-:W-:-:S04]  /*1710*/  MOV R3, 0x400 ;  /* 0x0000040000037802 */ /* 0x000fc80000000f00 */
[----:B--2---:R-:W-:Y:S02]  /*1720*/  LEA R3, R2, R3, 0x18 ;  /* 0x0000000302037211 */ /* 0x004fe400078ec0ff */
[----:B------:R-:W-:-:S03]  /*1730*/  SHF.L.U32 R2, R10, 0x1f, RZ ;  /* 0x0000001f0a027819 */ /* 0x000fc600000006ff */
[----:B------:R-:W-:-:S04]  /*1740*/  IMAD R3, R12, 0x8, R3 ;  /* 0x000000080c037824 */ /* 0x000fc800078e0203 */
[----:B------:R-:W2:Y:S02]  /*1750*/  SYNCS.PHASECHK.TRANS64.TRYWAIT P0, [R3+URZ+0x1b0], R2 ;  /* 0x0001b002030075a7 */ /* 0x000ea400080011ff */
[----:B--2---:R-:W-:Y:S05]  /*1760*/  @!P0 BRA `(.L_x_20) ;  /* 0x0000006000bc8947 */ /* 0x004fea0003800000 */
.L_x_119:
[----:B------:R-:W-:Y:S01]  /*1770*/  VIADD R12, R12, 0x1 ;  /* 0x000000010c0c7836 */ /* 0x000fe20000000000 */
[----:B------:R2:W-:Y:S04]  /*1780*/  SYNCS.ARRIVE.TRANS64.A1T0 RZ, [R3+URZ+0x1a0], RZ ;  /* 0x0001a0ff03ff79a7 */ /* 0x0005e800081000ff */
[----:B------:R-:W-:-:S04]  /*1790*/  ISETP.NE.AND P0, PT, R12, 0x2, PT ;  /* 0x000000020c00780c */ /* 0x000fc80003f05270 */
[----:B------:R-:W-:Y:S02]  /*17a0*/  SEL R12, R12, RZ, P0 ;  /* 0x000000ff0c0c7207 */ /* 0x000fe40000000000 */
[----:B--2---:R-:W-:-:S04]  /*17b0*/  SEL R3, RZ, 0x1, P0 ;  /* 0x00000001ff037807 */ /* 0x004fc80000000000 */
[----:B------:R-:W-:-:S07]  /*17c0*/  LOP3.LUT R10, R10, R3, RZ, 0x3c, !PT ;  /* 0x000000030a0a7212 */ /* 0x000fce00078e3cff */
.L_x_19:
[----:B------:R-:W-:Y:S01]  /*17d0*/  UMOV UR4, 0x400 ;  /* 0x0000040000047882 */ /* 0x000fe20000000000 */
[----:B------:R-:W-:Y:S01]  /*17e0*/  SHF.L.U32 R2, R15, 0x1f, RZ ;  /* 0x0000001f0f027819 */ /* 0x000fe200000006ff */
[----:B-1----:R-:W-:Y:S01]  /*17f0*/  ULEA UR4, UR37, UR4, 0x18 ;  /* 0x0000000425047291 */ /* 0x002fe2000f8ec0ff */
[----:B------:R-:W-:Y:S01]  /*1800*/  R2UR UR35, R21 ;  /* 0x00000000152372ca */ /* 0x000fe200000e0000 */
[----:B------:R-:W-:Y:S01]  /*1810*/  UISETP.GE.U32.AND UP0, UPT, UR13, 0x7f, UPT ;  /* 0x0000007f0d00788c */ /* 0x000fe2000bf06070 */
[----:B------:R-:W-:Y:S01]  /*1820*/  R2UR UR11, R20 ;  /* 0x00000000140b72ca */ /* 0x000fe200000e0000 */
[----:B------:R-:W-:Y:S01]  /*1830*/  ULEA UR8, UR6, UR4, 0x3 ;  /* 0x0000000406087291 */ /* 0x000fe2000f8e18ff */
[----:B------:R-:W-:-:S08]  /*1840*/  UMOV UR24, URZ ;  /* 0x000000ff00187c82 */ /* 0x000fd00008000000 */
[----:B------:R1:W2:Y:S01]  /*1850*/  SYNCS.PHASECHK.TRANS64.TRYWAIT P0, [UR8+0x88], R2 ;  /* 0x00008802ff0075a7 */ /* 0x0002a20008001108 */
[----:B------:R-:W-:Y:S02]  /*1860*/  USHF.L.U32 UR35, UR35, 0x6, URZ ;  /* 0x0000000623237899 */ /* 0x000fe400080006ff */
[----:B------:R-:W-:Y:S01]  /*1870*/  USHF.L.U32 UR11, UR11, 0x7, URZ ;  /* 0x000000070b0b7899 */ /* 0x000fe200080006ff */
[----:B------:R-:W-:Y:S11]  /*1880*/  BRA.U !UP0, `(.L_x_21) ;  /* 0x0000000108a87547 */ /* 0x000ff6000b800000 */
[----:B------:R-:W-:Y:S01]  /*1890*/  UMOV UR16, URZ ;  /* 0x000000ff00107c82 */ /* 0x000fe20008000000 */
[----:B------:R-:W-:-:S05]  /*18a0*/  UMOV UR17, UR6 ;  /* 0x0000000600117c82 */ /* 0x000fca0008000000 */
.L_x_26:
[----:B-1----:R-:W-:Y:S01]  /*18b0*/  ULEA UR33, UR17, UR4, 0x3 ;  /* 0x0000000411217291 */ /* 0x002fe2000f8e18ff */
[----:B--2---:R-:W-:Y:S01]  /*18c0*/  @!P5 MOV R3, 0x3000 ;  /* 0x000030000003d802 */ /* 0x004fe20000000f00 */
[----:B--2---:R-:W-:Y:S10]  /*18d0*/  @P0 BRA `(.L_x_22) ;  /* 0x00000000000c0947 */ /* 0x004ff40003800000 */
[----:B------:R-:W-:-:S04]  /*18e0*/  SHF.L.U32 R5, R15, 0x1f, RZ ;  /* 0x0000001f0f057819 */ /* 0x000fc800000006ff */
[----:B------:R-:W2:Y:S02]  /*18f0*/  SYNCS.PHASECHK.TRANS64.TRYWAIT P0, [UR33+0x88], R5 ;  /* 0x00008805ff0075a7 */ /* 0x000ea40008001121 */
[----:B--2---:R-:W-:Y:S05]  /*1900*/  @!P0 BRA `(.L_x_23) ;  /* 0x0000006000688947 */ /* 0x004fea0003800000 */
.L_x_22:
[----:B------:R2:W-:Y:S01]  /*1910*/  @!P5 SYNCS.ARRIVE.TRANS64 RZ, [UR33], R3 ;  /* 0x00000003ffffd9a7 */ /* 0x0005e20008000021 */
[----:B------:R-:W-:Y:S04]  /*1920*/  BSSY.RECONVERGENT B0, `(.L_x_24) ;  /* 0x0000003000007945 */ /* 0x000fe80003800200 */
[----:B------:R-:W-:Y:S05]  /*1930*/  @P4 BRA `(.L_x_25) ;  /* 0x0000000000044947 */ /* 0x000fea0003800000 */
[----:B------:R-:W-:Y:S05]  /*1940*/  BPT.TRAP 0x1 ;  /* 0x000000040000795c */ /* 0x000fea0000300000 */
.L_x_25:
[----:B------:R-:W-:Y:S05]  /*1950*/  BSYNC.RECONVERGENT B0 ;  /* 0x0000000000007941 */ /* 0x000fea0003800200 */
.L_x_24:
[----:B------:R-:W-:Y:S02]  /*1960*/  UIADD3 UR6, UPT, UPT, UR17, 0x1, URZ ;  /* 0x0000000111067890 */ /* 0x000fe4000fffe0ff */
[----:B------:R-:W-:Y:S02]  /*1970*/  ULEA UR32, UR17, UR4, 0xc ;  /* 0x0000000411207291 */ /* 0x000fe4000f8e60ff */
[----:B------:R-:W-:Y:S02]  /*1980*/  UISETP.NE.AND UP0, UPT, UR6, 0x11, UPT ;  /* 0x000000110600788c */ /* 0x000fe4000bf05270 */
[----:B------:R-:W-:Y:S02]  /*1990*/  UIADD3 UR26, UP1, UPT, UR22, 0x80, URZ ;  /* 0x00000080161a7890 */ /* 0x000fe4000ff3e0ff */
[----:B------:R-:W-:Y:S02]  /*19a0*/  USEL UR9, URZ, 0x1, UP0 ;  /* 0x00000001ff097887 */ /* 0x000fe40008000000 */
[----:B------:R-:W-:-:S02]  /*19b0*/  USEL UR6, UR6, URZ, UP0 ;  /* 0x000000ff06067287 */ /* 0x000fc40008000000 */
[----:B------:R-:W-:Y:S02]  /*19c0*/  UIADD3 UR20, UP0, UPT, UR22, 0x180, URZ ;  /* 0x0000018016147890 */ /* 0x000fe4000ff1e0ff */
[----:B------:R-:W-:Y:S01]  /*19d0*/  ULEA UR8, UR6, UR4, 0x3 ;  /* 0x0000000406087291 */ /* 0x000fe2000f8e18ff */
[----:B------:R-:W-:Y:S01]  /*19e0*/  LOP3.LUT R15, R15, UR9, RZ, 0x3c, !PT ;  /* 0x000000090f0f7c12 */ /* 0x000fe2000f8e3cff */
[----:B------:R-:W-:Y:S02]  /*19f0*/  USHF.L.U32 UR34, UR16, 0x6, URZ ;  /* 0x0000000610227899 */ /* 0x000fe400080006ff */
[----:B------:R-:W-:Y:S01]  /*1a00*/  UIADD3.X UR27, UPT, UPT, URZ, UR23, URZ, UP1, !UPT ;  /* 0x00000017ff1b7290 */ /* 0x000fe20008ffe4ff */
[----:B-1----:R-:W-:Y:S01]  /*1a10*/  SHF.L.U32 R2, R15, 0x1f, RZ ;  /* 0x0000001f0f027819 */ /* 0x002fe200000006ff */
[----:B------:R-:W-:Y:S02]  /*1a20*/  UIADD3 UR32, UPT, UPT, UR32, 0x4400, URZ ;  /* 0x0000440020207890 */ /* 0x000fe4000fffe0ff */
[----:B------:R-:W-:Y:S01]  /*1a30*/  UIADD3.X UR21, UPT, UPT, URZ, UR23, URZ, UP0, !UPT ;  /* 0x00000017ff157290 */ /* 0x000fe200087fe4ff */
[----:B------:R1:W1:Y:S01]  /*1a40*/  SYNCS.PHASECHK.TRANS64.TRYWAIT P0, [UR8+0x88], R2 ;  /* 0x00008802ff0075a7 */ /* 0x0002620008001108 */
[----:B------:R-:W-:Y:S01]  /*1a50*/  ULEA UR8, UR17, UR4, 0xd ;  /* 0x0000000411087291 */ /* 0x000fe2000f8e68ff */
[----:B------:R-:W-:Y:S01]  /*1a60*/  UMOV UR18, 0x0 ;  /* 0x0000000000127882 */ /* 0x000fe20000000000 */
[----:B------:R-:W-:-:S02]  /*1a70*/  UMOV UR19, 0x10000000 ;  /* 0x1000000000137882 */ /* 0x000fc40000000000 */
[----:B------:R-:W-:Y:S01]  /*1a80*/  UIADD3 UR8, UPT, UPT, UR8, 0x15400, URZ ;  /* 0x0001540008087890 */ /* 0x000fe2000fffe0ff */
[----:B------:R1:W-:Y:S01]  /*1a90*/  UTMALDG.3D [UR32], [UR26], desc[UR18] ;  /* 0x000012201a0075b4 */ /* 0x0003e20008011000 */
[----:B------:R-:W-:Y:S01]  /*1aa0*/  UMOV UR12, UR36 ;  /* 0x00000024000c7c82 */ /* 0x000fe20008000000 */
[----:B------:R-:W-:Y:S01]  /*1ab0*/  UMOV UR9, UR33 ;  /* 0x0000002100097c82 */ /* 0x000fe20008000000 */
[----:B------:R-:W-:Y:S01]  /*1ac0*/  UMOV UR10, UR34 ;  /* 0x00000022000a7c82 */ /* 0x000fe20008000000 */
[----:B------:R-:W-:Y:S01]  /*1ad0*/  UIADD3 UR16, UPT, UPT, UR16, 0x1, URZ ;  /* 0x0000000110107890 */ /* 0x000fe2000fffe0ff */
[----:B------:R-:W-:Y:S01]  /*1ae0*/  UMOV UR24, UR5 ;  /* 0x0000000500187c82 */ /* 0x000fe20008000000 */
[----:B------:R-:W-:Y:S02]  /*1af0*/  UMOV UR17, UR6 ;  /* 0x0000000600117c82 */ /* 0x000fe40008000000 */
[----:B------:R1:W-:Y:S01]  /*1b00*/  UTMALDG.3D [UR8], [UR20], desc[UR18] ;  /* 0x00001208140075b4 */ /* 0x0003e20008011000 */
[----:B------:R-:W-:-:S09]  /*1b10*/  UISETP.NE.AND UP0, UPT, UR16, UR5, UPT ;  /* 0x000000051000728c */ /* 0x000fd2000bf05270 */
[----:B------:R-:W-:Y:S05]  /*1b20*/  BRA.U UP0, `(.L_x_26) ;  /* 0xfffffffd00607547 */ /* 0x000fea000b83ffff */
.L_x_21:
[----:B-1----:R-:W-:Y:S01]  /*1b30*/  ULEA UR8, UR6, UR4, 0x3 ;  /* 0x0000000406087291 */ /* 0x002fe2000f8e18ff */
[----:B------:R-:W-:Y:S01]  /*1b40*/  SHF.L.U32 R2, R15, 0x1f, RZ ;  /* 0x0000001f0f027819 */ /* 0x000fe200000006ff */
[----:B------:R-:W-:Y:S01]  /*1b50*/  @!P1 SYNCS.ARRIVE.TRANS64.A1T0 RZ, [UR4+0x138], RZ ;  /* 0x000138ffffff99a7 */ /* 0x000fe20008100004 */
[----:B------:R-:W-:-:S06]  /*1b60*/  UISETP.GT.AND UP0, UPT, UR15, UR14, UPT ;  /* 0x0000000e0f00728c */ /* 0x000fcc000bf04270 */
[----:B--2---:R1:W2:Y:S03]  /*1b70*/  SYNCS.PHASECHK.TRANS64.TRYWAIT P0, [UR8+0x88], R2 ;  /* 0x00008802ff0075a7 */ /* 0x0042a60008001108 */
[----:B------:R-:W-:Y:S05]  /*1b80*/  BRA.U !UP0, `(.L_x_27) ;  /* 0x0000000108ac7547 */ /* 0x000fea000b800000 */
[----:B------:R-:W-:Y:S01]  /*1b90*/  UIADD3 UR21, UPT, UPT, UR7, UR24, URZ ;  /* 0x0000001807157290 */ /* 0x000fe2000fffe0ff */
[----:B------:R-:W-:-:S11]  /*1ba0*/  UMOV UR25, UR6 ;  /* 0x0000000600197c82 */ /* 0x000fd60008000000 */
.L_x_32:
[----:B-1----:R-:W-:Y:S01]  /*1bb0*/  ULEA UR17, UR25, UR4, 0x3 ;  /* 0x0000000419117291 */ /* 0x002fe2000f8e18ff */
[----:B--2---:R-:W-:Y:S01]  /*1bc0*/  @!P5 MOV R3, 0x3000 ;  /* 0x000030000003d802 */ /* 0x004fe20000000f00 */
[----:B--2---:R-:W-:Y:S10]  /*1bd0*/  @P0 BRA `(.L_x_28) ;  /* 0x00000000000c0947 */ /* 0x004ff40003800000 */
[----:B------:R-:W-:-:S04]  /*1be0*/  SHF.L.U32 R5, R15, 0x1f, RZ ;  /* 0x0000001f0f057819 */ /* 0x000fc800000006ff */
[----:B------:R-:W2:Y:S02]  /*1bf0*/  SYNCS.PHASECHK.TRANS64.TRYWAIT P0, [UR17+0x88], R5 ;  /* 0x00008805ff0075a7 */ /* 0x000ea40008001111 */
[----:B--2---:R-:W-:Y:S05]  /*1c00*/  @!P0 BRA `(.L_x_29) ;  /* 0x0000005c00c08947 */ /* 0x004fea0003800000 */
.L_x_28:
[----:B------:R2:W-:Y:S01]  /*1c10*/  @!P5 SYNCS.ARRIVE.TRANS64 RZ, [UR17], R3 ;  /* 0x00000003ffffd9a7 */ /* 0x0005e20008000011 */
[----:B------:R-:W-:Y:S04]  /*1c20*/  BSSY.RECONVERGENT B0, `(.L_x_30) ;  /* 0x0000003000007945 */ /* 0x000fe80003800200 */
[----:B------:R-:W-:Y:S05]  /*1c30*/  @P4 BRA `(.L_x_31) ;  /* 0x0000000000044947 */ /* 0x000fea0003800000 */
[----:B------:R-:W-:Y:S05]  /*1c40*/  BPT.TRAP 0x1 ;  /* 0x000000040000795c */ /* 0x000fea0000300000 */
.L_x_31:
[----:B------:R-:W-:Y:S05]  /*1c50*/  BSYNC.RECONVERGENT B0 ;  /* 0x0000000000007941 */ /* 0x000fea0003800200 */
.L_x_30:
        /* <DEDUP_REMOVED lines=10> */
[----:B------:R-:W-:Y:S01]  /*1d00*/  UIADD3 UR16, UPT, UPT, UR16, 0x4400, URZ ;  /* 0x0000440010107890 */ /* 0x000fe2000fffe0ff */
[----:B-1----:R-:W-:Y:S01]  /*1d10*/  SHF.L.U32 R2, R15, 0x1f, RZ ;  /* 0x0000001f0f027819 */ /* 0x002fe200000006ff */
[----:B------:R-:W-:Y:S02]  /*1d20*/  UIADD3.X UR31, UPT, UPT, URZ, UR23, URZ, UP1, !UPT ;  /* 0x00000017ff1f7290 */ /* 0x000fe40008ffe4ff */
[----:B------:R-:W-:Y:S01]  /*1d30*/  UIADD3.X UR29, UPT, UPT, URZ, UR23, URZ, UP0, !UPT ;  /* 0x00000017ff1d7290 */ /* 0x000fe200087fe4ff */
[----:B------:R1:W1:Y:S01]  /*1d40*/  SYNCS.PHASECHK.TRANS64.TRYWAIT P0, [UR8+0x88], R2 ;  /* 0x00008802ff0075a7 */ /* 0x0002620008001108 */
[----:B------:R-:W-:Y:S01]  /*1d50*/  ULEA UR8, UR25, UR4, 0xd ;  /* 0x0000000419087291 */ /* 0x000fe2000f8e68ff */
[----:B------:R-:W-:Y:S01]  /*1d60*/  UMOV UR26, 0x0 ;  /* 0x00000000001a7882 */ /* 0x000fe20000000000 */
[----:B------:R-:W-:-:S02]  /*1d70*/  UMOV UR27, 0x10000000 ;  /* 0x10000000001b7882 */ /* 0x000fc40000000000 */
[----:B------:R-:W-:Y:S01]  /*1d80*/  UIADD3 UR8, UPT, UPT, UR8, 0x15400, URZ ;  /* 0x0001540008087890 */ /* 0x000fe2000fffe0ff */
[----:B------:R-:W-:Y:S01]  /*1d90*/  UMOV UR19, UR35 ;  /* 0x0000002300137c82 */ /* 0x000fe20008000000 */
[----:B------:R-:W-:Y:S01]  /*1da0*/  UMOV UR20, UR36 ;  /* 0x0000002400147c82 */ /* 0x000fe20008000000 */
[----:B------:R-:W-:Y:S01]  /*1db0*/  UMOV UR12, UR36 ;  /* 0x00000024000c7c82 */ /* 0x000fe20008000000 */
[----:B------:R-:W-:Y:S01]  /*1dc0*/  UMOV UR9, UR17 ;  /* 0x0000001100097c82 */ /* 0x000fe20008000000 */
[----:B------:R-:W-:Y:S01]  /*1dd0*/  UMOV UR10, UR18 ;  /* 0x00000012000a7c82 */ /* 0x000fe20008000000 */
[----:B------:R1:W-:Y:S01]  /*1de0*/  UTMALDG.3D [UR16], [UR30], desc[UR26] ;  /* 0x00001a101e0075b4 */ /* 0x0003e20008011000 */
[----:B------:R-:W-:Y:S01]  /*1df0*/  UIADD3 UR24, UPT, UPT, UR24, 0x1, URZ ;  /* 0x0000000118187890 */ /* 0x000fe2000fffe0ff */
[----:B------:R-:W-:-:S03]  /*1e00*/  UMOV UR25, UR6 ;  /* 0x0000000600197c82 */ /* 0x000fc60008000000 */
[----:B------:R-:W-:Y:S01]  /*1e10*/  UISETP.NE.AND UP0, UPT, UR24, UR21, UPT ;  /* 0x000000151800728c */ /* 0x000fe2000bf05270 */
[----:B------:R1:W-:Y:S08]  /*1e20*/  UTMALDG.3D [UR8], [UR28], desc[UR26] ;  /* 0x00001a081c0075b4 */ /* 0x0003f00008011000 */
[----:B------:R-:W-:Y:S05]  /*1e30*/  BRA.U UP0, `(.L_x_32) ;  /* 0xfffffffd005c7547 */ /* 0x000fea000b83ffff */
.L_x_27:
[C---:B-1----:R-:W-:Y:S01]  /*1e40*/  LEA R2, R14.reuse, UR4, 0x3 ;  /* 0x000000040e027c11 */ /* 0x042fe2000f8e18ff */
[----:B------:R-:W-:Y:S01]  /*1e50*/  NOP ;  /* 0x0000000000007918 */ /* 0x000fe20000000000 */
[----:B--2---:R-:W-:Y:S02]  /*1e60*/  SHF.L.U32 R3, R13, 0x1f, RZ ;  /* 0x0000001f0d037819 */ /* 0x004fe400000006ff */
[----:B------:R-:W-:Y:S02]  /*1e70*/  LEA R4, R14, UR4, 0x4 ;  /* 0x000000040e047c11 */ /* 0x000fe4000f8e20ff */
[----:B------:R-:W1:Y:S02]  /*1e80*/  SYNCS.PHASECHK.TRANS64.TRYWAIT P0, [R2+URZ+0x140], R3 ;  /* 0x00014003020075a7 */ /* 0x000e6400080011ff */
[----:B-1----:R-:W-:Y:S05]  /*1e90*/  @!P0 BRA `(.L_x_33) ;  /* 0x0000005c00348947 */ /* 0x002fea0003800000 */
.L_x_122:
[----:B------:R-:W2:Y:S01]  /*1ea0*/  LDS.128 R4, [R4+0x1d0] ;  /* 0x0001d00004047984 */ /* 0x000ea20000000c00 */
[----:B---3--:R-:W-:Y:S01]  /*1eb0*/  ISETP.GE.AND P0, PT, R40, 0x1, PT ;  /* 0x000000012800780c */ /* 0x008fe20003f06270 */
[----:B-1----:R-:W-:Y:S01]  /*1ec0*/  VIADD R2, R2, 0x150 ;  /* 0x0000015002027836 */ /* 0x002fe20000000000 */
[----:B------:R-:W-:Y:S01]  /*1ed0*/  @!PT LDS RZ, [RZ] ;  /* 0x00000000fffff984 */ /* 0x000fe20000000800 */
[----:B------:R-:W-:Y:S01]  /*1ee0*/  @!PT LDS RZ, [RZ] ;  /* 0x00000000fffff984 */ /* 0x000fe20000000800 */
[----:B------:R-:W-:Y:S01]  /*1ef0*/  @!PT LDS RZ, [RZ] ;  /* 0x00000000fffff984 */ /* 0x000fe20000000800 */
[----:B------:R-:W-:Y:S01]  /*1f00*/  @!PT LDS RZ, [RZ] ;  /* 0x00000000fffff984 */ /* 0x000fe20000000800 */
[----:B------:R1:W-:Y:S06]  /*1f10*/  MEMBAR.ALL.CTA ;  /* 0x0000000000007992 */ /* 0x0003ec0000008000 */
[----:B-1----:R-:W1:Y:S01]  /*1f20*/  FENCE.VIEW.ASYNC.S ;  /* 0x00000000000073c6 */ /* 0x002e620000000000 */
[----:B------:R-:W-:-:S04]  /*1f30*/  PRMT R2, RZ, 0x654, R2 ;  /* 0x00000654ff027816 */ /* 0x000fc80000000002 */
[----:B-1----:R1:W-:Y:S01]  /*1f40*/  SYNCS.ARRIVE.TRANS64.RED.A1T0 RZ, [R2+URZ], RZ ;  /* 0x000000ff02ff79a7 */ /* 0x0023e200081004ff */
[----:B--2---:R-:W-:-:S13]  /*1f50*/  LOP3.LUT P2, RZ, R6, 0x1, RZ, 0xc0, !PT ;  /* 0x0000000106ff7812 */ /* 0x004fda000784c0ff */
[----:B------:R-:W-:Y:S01]  /*1f60*/  @P2 SHF.R.U32.HI R3, RZ, 0x10, R5 ;  /* 0x00000010ff032819 */ /* 0x000fe20000011605 */
[----:B------:R-:W-:Y:S01]  /*1f70*/  VOTEU.ANY UP0, P2 ;  /* 0x0000000000ff7886 */ /* 0x000fe20001000100 */
[----:B------:R-:W-:Y:S02]  /*1f80*/  @P2 MOV R11, R4 ;  /* 0x00000004000b2202 */ /* 0x000fe40000000f00 */
[----:B------:R-:W-:Y:S02]  /*1f90*/  @P2 R2UR.BROADCAST UR8, R3 ;  /* 0x00000000030822ca */ /* 0x000fe400008e0000 */
[----:B------:R-:W-:-:S11]  /*1fa0*/  @P2 LOP3.LUT R8, R5, 0xffff, RZ, 0xc0, !PT ;  /* 0x0000ffff05082812 */ /* 0x000fd600078ec0ff */
[----:B------:R-:W-:Y:S01]  /*1fb0*/  @UP0 UMOV UR36, UR8 ;  /* 0x0000000800240c82 */ /* 0x000fe20008000000 */
[----:B-1----:R-:W-:Y:S05]  /*1fc0*/  @!P0 BRA `(.L_x_34) ;  /* 0x0000000000b88947 */ /* 0x002fea0003800000 */
[----:B------:R-:W4:Y:S01]  /*1fd0*/  LDC.64 R4, c[0x0][0xb18] ;  /* 0x0002c600ff047b82 */ /* 0x000f220000000a00 */
[----:B------:R-:W-:-:S07]  /*1fe0*/  ISETP.NE.AND P3, PT, R40, 0x1, PT ;  /* 0x000000012800780c */ /* 0x000fce0003f65270 */
[----:B------:R-:W1:Y:S08]  /*1ff0*/  LDC.64 R6, c[0x0][0xb10] ;  /* 0x0002c400ff067b82 */ /* 0x000e700000000a00 */
[----:B------:R-:W2:Y:S08]  /*2000*/  LDC R16, c[0x0][0xb20] ;  /* 0x0002c800ff107b82 */ /* 0x000eb00000000800 */
[----:B------:R-:W3:Y:S01]  /*2010*/  LDC R18, c[0x0][0xb0c] ;  /* 0x0002c300ff127b82 */ /* 0x000ee20000000800 */
[----:B----4-:R-:W-:Y:S01]  /*2020*/  IMAD.HI.U32 R17, R0, R5, RZ ;  /* 0x0000000500117227 */ /* 0x010fe200078e00ff */
[----:B------:R-:W-:-:S03]  /*2030*/  ISETP.NE.AND P0, PT, R4, 0x1, PT ;  /* 0x000000010400780c */ /* 0x000fc60003f05270 */
[----:B------:R-:W-:-:S03]  /*2040*/  IMAD.HI.U32 R5, R8, R5, RZ ;  /* 0x0000000508057227 */ /* 0x000fc600078e00ff */
[----:B------:R-:W4:Y:S01]  /*2050*/  LDC.64 R2, c[0x0][0xb28] ;  /* 0x0002ca00ff027b82 */ /* 0x000f220000000a00 */
[----:B-1----:R-:W-:-:S04]  /*2060*/  IMAD.HI.U32 R20, R9, R6, RZ ;  /* 0x0000000609147227 */ /* 0x002fc800078e00ff */
[----:B------:R-:W-:Y:S01]  /*2070*/  IMAD.HI.U32 R22, R11, R6, RZ ;  /* 0x000000060b167227 */ /* 0x000fe200078e00ff */
[----:B------:R-:W-:Y:S02]  /*2080*/  SHF.R.U32.HI R20, RZ, R7, R20 ;  /* 0x00000007ff147219 */ /* 0x000fe40000011614 */
[-C--:B--2---:R-:W-:Y:S02]  /*2090*/  SHF.R.U32.HI R17, RZ, R16.reuse, R17 ;  /* 0x00000010ff117219 */ /* 0x084fe40000011611 */
[----:B------:R-:W-:Y:S02]  /*20a0*/  SHF.R.U32.HI R5, RZ, R16, R5 ;  /* 0x00000010ff057219 */ /* 0x000fe40000011605 */
[----:B------:R-:W-:Y:S02]  /*20b0*/  SEL R17, R0, R17, !P0 ;  /* 0x0000001100117207 */ /* 0x000fe40004000000 */
[----:B------:R-:W-:Y:S02]  /*20c0*/  SHF.R.U32.HI R22, RZ, R7, R22 ;  /* 0x00000007ff167219 */ /* 0x000fe40000011616 */
[----:B---3--:R-:W-:-:S02]  /*20d0*/  ISETP.NE.AND P1, PT, R18, 0x1, PT ;  /* 0x000000011200780c */ /* 0x008fc40003f25270 */
[----:B------:R-:W-:Y:S02]  /*20e0*/  SEL R5, R8, R5, !P0 ;  /* 0x0000000508057207 */ /* 0x000fe40004000000 */
[----:B------:R-:W-:Y:S02]  /*20f0*/  SEL R19, R9, R20, !P1 ;  /* 0x0000001409137207 */ /* 0x000fe40004800000 */
[----:B------:R-:W-:Y:S01]  /*2100*/  SEL R7, R11, R22, !P1 ;  /* 0x000000160b077207 */ /* 0x000fe20004800000 */
[----:B----4-:R-:W-:-:S04]  /*2110*/  IMAD.HI.U32 R20, R17, R2, RZ ;  /* 0x0000000211147227 */ /* 0x010fc800078e00ff */
[----:B------:R-:W-:Y:S01]  /*2120*/  IMAD.HI.U32 R6, R19, R2, RZ ;  /* 0x0000000213067227 */ /* 0x000fe200078e00ff */
[----:B------:R-:W-:-:S04]  /*2130*/  @P3 SHF.R.U32.HI R17, RZ, R3, R20 ;  /* 0x00000003ff113219 */ /* 0x000fc80000011614 */
[----:B------:R-:W-:Y:S01]  /*2140*/  @P3 SHF.R.U32.HI R19, RZ, R3, R6 ;  /* 0x00000003ff133219 */ /* 0x000fe20000011606 */
[----:B------:R-:W-:-:S04]  /*2150*/  IMAD R17, R40, R17, RZ ;  /* 0x0000001128117224 */ /* 0x000fc800078e02ff */
[----:B------:R-:W-:Y:S01]  /*2160*/  IMAD R6, R40, R19, RZ ;  /* 0x0000001328067224 */ /* 0x000fe200078e02ff */
[C---:B------:R-:W-:Y:S02]  /*2170*/  ISETP.GE.AND P0, PT, R5.reuse, R17, PT ;  /* 0x000000110500720c */ /* 0x040fe40003f06270 */
[----:B------:R-:W-:Y:S02]  /*2180*/  IADD3 R17, PT, PT, -R5, RZ, RZ ;  /* 0x000000ff05117210 */ /* 0x000fe40007ffe1ff */
[----:B------:R-:W-:Y:S01]  /*2190*/  ISETP.GE.OR P0, PT, R7, R6, P0 ;  /* 0x000000060700720c */ /* 0x000fe20000706670 */
[----:B------:R-:W-:-:S04]  /*21a0*/  IMAD.HI.U32 R6, R5, R2, RZ ;  /* 0x0000000205067227 */ /* 0x000fc800078e00ff */
[----:B------:R-:W-:Y:S01]  /*21b0*/  IMAD R8, R4, R17, R8 ;  /* 0x0000001104087224 */ /* 0x000fe200078e0208 */
[----:B------:R-:W-:-:S04]  /*21c0*/  SHF.R.U32.HI R6, RZ, R3, R6 ;  /* 0x00000003ff067219 */ /* 0x000fc80000011606 */
[----:B------:R-:W-:-:S03]  /*21d0*/  SEL R6, R5, R6, !P3 ;  /* 0x0000000605067207 */ /* 0x000fc60005800000 */
[----:B------:R-:W-:-:S04]  /*21e0*/  @!P0 IMAD.HI.U32 R16, R7, R2, RZ ;  /* 0x0000000207108227 */ /* 0x000fc800078e00ff */
[----:B------:R-:W-:Y:S01]  /*21f0*/  IMAD.MOV R2, RZ, RZ, -R6 ;  /* 0x000000ffff027224 */ /* 0x000fe200078e0a06 */
[----:B------:R-:W-:-:S03]  /*2200*/  @!P0 SHF.R.U32.HI R16, RZ, R3, R16 ;  /* 0x00000003ff108219 */ /* 0x000fc60000011610 */
[----:B------:R-:W-:Y:S01]  /*2210*/  IMAD R2, R40, R2, R5 ;  /* 0x0000000228027224 */ /* 0x000fe200078e0205 */
        /* <DEDUP_REMOVED lines=9> */
.L_x_34:
[----:B------:R-:W1:Y:S02]  /*22b0*/  LDCU UR8, c[0x0][0xb30] ;  /* 0x00016600ff0877ac */ /* 0x000e640008000800 */
[----:B-1----:R-:W-:-:S09]  /*22c0*/  UISETP.NE.AND UP0, UPT, UR8, 0x1, UPT ;  /* 0x000000010800788c */ /* 0x002fd2000bf05270 */
[----:B------:R-:W-:Y:S05]  /*22d0*/  BRA.U UP0, `(.L_x_35) ;  /* 0x0000000100407547 */ /* 0x000fea000b800000 */
[----:B------:R-:W1:Y:S08]  /*22e0*/  LDC.64 R4, c[0x0][0xb10] ;  /* 0x0002c400ff047b82 */ /* 0x000e700000000a00 */
[----:B------:R-:W2:Y:S08]  /*22f0*/  LDC.64 R2, c[0x0][0xb18] ;  /* 0x0002c600ff027b82 */ /* 0x000eb00000000a00 */
[----:B------:R-:W3:Y:S08]  /*2300*/  LDC R6, c[0x0][0xb20] ;  /* 0x0002c800ff067b82 */ /* 0x000ef00000000800 */
[----:B------:R-:W4:Y:S01]  /*2310*/  LDC R16, c[0x0][0xb0c] ;  /* 0x0002c300ff107b82 */ /* 0x000f220000000800 */
[----:B-1----:R-:W-:-:S05]  /*2320*/  IMAD.HI.U32 R4, R11, R4, RZ ;  /* 0x000000040b047227 */ /* 0x002fca00078e00ff */
[----:B------:R-:W-:Y:S01]  /*2330*/  SHF.R.U32.HI R4, RZ, R5, R4 ;  /* 0x00000005ff047219 */ /* 0x000fe20000011604 */
[----:B--2---:R-:W-:Y:S01]  /*2340*/  IMAD.HI.U32 R3, R8, R3, RZ ;  /* 0x0000000308037227 */ /* 0x004fe200078e00ff */
[----:B------:R-:W-:-:S04]  /*2350*/  ISETP.NE.AND P0, PT, R2, 0x1, PT ;  /* 0x000000010200780c */ /* 0x000fc80003f05270 */
[----:B---3--:R-:W-:-:S04]  /*2360*/  SHF.R.U32.HI R3, RZ, R6, R3 ;  /* 0x00000006ff037219 */ /* 0x008fc80000011603 */
[----:B------:R-:W-:Y:S02]  /*2370*/  SEL R3, R8, R3, !P0 ;  /* 0x0000000308037207 */ /* 0x000fe40004000000 */
[----:B----4-:R-:W-:-:S04]  /*2380*/  ISETP.NE.AND P1, PT, R16, 0x1, PT ;  /* 0x000000011000780c */ /* 0x010fc80003f25270 */
[----:B------:R-:W-:-:S05]  /*2390*/  SEL R4, R11, R4, !P1 ;  /* 0x000000040b047207 */ /* 0x000fca0004800000 */
[----:B------:R-:W-:Y:S02]  /*23a0*/  IMAD.IADD R5, R3, 0x1, -R4 ;  /* 0x0000000103057824 */ /* 0x000fe400078e0a04 */
[----:B------:R-:W-:Y:S02]  /*23b0*/  IMAD.IADD R3, R4, 0x1, -R3 ;  /* 0x0000000104037824 */ /* 0x000fe400078e0a03 */
[----:B------:R-:W-:Y:S02]  /*23c0*/  IMAD R11, R5, R16, R11 ;  /* 0x00000010050b7224 */ /* 0x000fe400078e020b */
[----:B------:R-:W-:-:S07]  /*23d0*/  IMAD R8, R3, R2, R8 ;  /* 0x0000000203087224 */ /* 0x000fce00078e0208 */
.L_x_35:
[----:B------:R-:W-:Y:S01]  /*23e0*/  VIADD R14, R14, 0x1 ;  /* 0x000000010e0e7836 */ /* 0x000fe20000000000 */
[----:B------:R-:W-:Y:S01]  /*23f0*/  PLOP3.LUT P1, PT, PT, PT, PT, 0x80, 0x8 ;  /* 0x000000000008781c */ /* 0x000fe20003f2f070 */
[----:B------:R-:W-:Y:S02]  /*2400*/  IMAD.IADD R21, R11, 0x1, R90 ;  /* 0x000000010b157824 */ /* 0x000fe400078e025a */
[----:B------:R-:W-:Y:S01]  /*2410*/  IMAD.IADD R20, R8, 0x1, R83 ;  /* 0x0000000108147824 */ /* 0x000fe200078e0253 */
[----:B------:R-:W-:-:S04]  /*2420*/  ISETP.NE.AND P0, PT, R14, 0x2, PT ;  /* 0x000000020e00780c */ /* 0x000fc80003f05270 */
[----:B------:R-:W-:Y:S02]  /*2430*/  SEL R2, RZ, 0x1, P0 ;  /* 0x00000001ff027807 */ /* 0x000fe40000000000 */
[----:B------:R-:W-:Y:S02]  /*2440*/  SEL R14, R14, RZ, P0 ;  /* 0x000000ff0e0e7207 */ /* 0x000fe40000000000 */
[----:B------:R-:W-:Y:S01]  /*2450*/  LOP3.LUT R13, R13, R2, RZ, 0x3c, !PT ;  /* 0x000000020d0d7212 */ /* 0x000fe200078e3cff */
[----:B------:R-:W-:Y:S06]  /*2460*/  @P2 BRA `(.L_x_36) ;  /* 0xfffffff000982947 */ /* 0x000fec000383ffff */
[----:B------:R-:W-:Y:S01]  /*2470*/  UIADD3 UR4, UPT, UPT, UR4, 0x88, URZ ;  /* 0x0000008804047890 */ /* 0x000fe2000fffe0ff */
[----:B------:R-:W-:-:S03]  /*2480*/  SHF.L.U32 R3, R15, 0x1f, RZ ;  /* 0x0000001f0f037819 */ /* 0x000fc600000006ff */
[----:B------:R-:W-:-:S09]  /*2490*/  ULEA UR5, UR6, UR4, 0x3 ;  /* 0x0000000406057291 */ /* 0x000fd2000f8e18ff */
[----:B------:R-:W1:Y:S02]  /*24a0*/  SYNCS.PHASECHK.TRANS64.TRYWAIT P0, [UR5], R3 ;  /* 0x00000003ff0075a7 */ /* 0x000e640008001105 */
[----:B-1----:R-:W-:Y:S05]  /*24b0*/  @!P0 BRA `(.L_x_37) ;  /* 0x0000005400c08947 */ /* 0x002fea0003800000 */
.L_x_124:
[----:B------:R-:W-:-:S04]  /*24c0*/  UIADD3 UR6, UPT, UPT, UR6, 0x1, URZ ;  /* 0x0000000106067890 */ /* 0x000fc8000fffe0ff */
[----:B------:R-:W-:-:S04]  /*24d0*/  UISETP.NE.AND UP0, UPT, UR6, 0x11, UPT ;  /* 0x000000110600788c */ /* 0x000fc8000bf05270 */
[----:B------:R-:W-:Y:S02]  /*24e0*/  USEL UR7, URZ, 0x1, UP0 ;  /* 0x00000001ff077887 */ /* 0x000fe40008000000 */
[----:B------:R-:W-:-:S04]  /*24f0*/  USEL UR6, UR6, URZ, UP0 ;  /* 0x000000ff06067287 */ /* 0x000fc80008000000 */
[----:B------:R-:W-:Y:S01]  /*2500*/  ULEA UR5, UR6, UR4, 0x3 ;  /* 0x0000000406057291 */ /* 0x000fe2000f8e18ff */
[----:B------:R-:W-:-:S04]  /*2510*/  LOP3.LUT R2, R15, UR7, RZ, 0x3c, !PT ;  /* 0x000000070f027c12 */ /* 0x000fc8000f8e3cff */
[----:B-1----:R-:W-:-:S04]  /*2520*/  SHF.L.U32 R3, R2, 0x1f, RZ ;  /* 0x0000001f02037819 */ /* 0x002fc800000006ff */
[----:B------:R-:W1:Y:S02]  /*2530*/  SYNCS.PHASECHK.TRANS64.TRYWAIT P0, [UR5], R3 ;  /* 0x00000003ff0075a7 */ /* 0x000e640008001105 */
[----:B-1----:R-:W-:Y:S05]  /*2540*/  @!P0 BRA `(.L_x_38) ;  /* 0x0000005400b48947 */ /* 0x002fea0003800000 */
.L_x_126:
        /* <DEDUP_REMOVED lines=9> */
.L_x_128:
        /* <DEDUP_REMOVED lines=9> */
.L_x_130:
        /* <DEDUP_REMOVED lines=9> */
.L_x_132:
        /* <DEDUP_REMOVED lines=9> */
.L_x_134:
        /* <DEDUP_REMOVED lines=9> */
.L_x_136:
        /* <DEDUP_REMOVED lines=9> */
.L_x_138:
        /* <DEDUP_REMOVED lines=9> */
.L_x_140:
        /* <DEDUP_REMOVED lines=9> */
.L_x_142:
        /* <DEDUP_REMOVED lines=9> */
.L_x_144:
        /* <DEDUP_REMOVED lines=9> */
.L_x_146:
        /* <DEDUP_REMOVED lines=9> */
.L_x_148:
        /* <DEDUP_REMOVED lines=9> */
.L_x_150:
        /* <DEDUP_REMOVED lines=9> */
.L_x_152:
        /* <DEDUP_REMOVED lines=9> */
.L_x_154:
[----:B------:R-:W-:-:S04]  /*2d30*/  UIADD3 UR6, UPT, UPT, UR6, 0x1, URZ ;  /* 0x0000000106067890 */ /* 0x000fc8000fffe0ff */
[----:B------:R-:W-:-:S04]  /*2d40*/  UISETP.NE.AND UP0, UPT, UR6, 0x11, UPT ;  /* 0x000000110600788c */ /* 0x000fc8000bf05270 */
[----:B------:R-:W-:Y:S02]  /*2d50*/  USEL UR5, URZ, 0x1, UP0 ;  /* 0x00000001ff057887 */ /* 0x000fe40008000000 */
[----:B------:R-:W-:-:S04]  /*2d60*/  USEL UR6, UR6, URZ, UP0 ;  /* 0x000000ff06067287 */ /* 0x000fc80008000000 */
[----:B------:R-:W-:Y:S01]  /*2d70*/  ULEA UR6, UR6, UR4, 0x3 ;  /* 0x0000000406067291 */ /* 0x000fe2000f8e18ff */
[----:B-1----:R-:W-:-:S04]  /*2d80*/  LOP3.LUT R3, R2, UR5, RZ, 0x3c, !PT ;  /* 0x0000000502037c12 */ /* 0x002fc8000f8e3cff */
[----:B------:R-:W-:Y:S01]  /*2d90*/  SHF.L.U32 R3, R3, 0x1f, RZ ;  /* 0x0000001f03037819 */ /* 0x000fe200000006ff */
[----:B----4-:R-:W-:-:S07]  /*2da0*/  IMAD.U32 R0, RZ, RZ, UR6 ;  /* 0x00000006ff007e24 */ /* 0x010fce000f8e00ff */
.L_x_53:
[----:B-1----:R1:W2:Y:S02]  /*2db0*/  SYNCS.PHASECHK.TRANS64.TRYWAIT P0, [R0+URZ], R3 ;  /* 0x00000003000075a7 */ /* 0x0022a400080011ff */
[----:B--2---:R-:W-:Y:S05]  /*2dc0*/  @!P0 NANOSLEEP.SYNCS 0x989680 ;  /* 0x009896800000895d */ /* 0x004fea0003900000 */
[----:B------:R-:W2:Y:S02]  /*2dd0*/  @!P0 SYNCS.PHASECHK.TRANS64 P0, [R0+URZ], R3 ;  /* 0x00000003000085a7 */ /* 0x000ea400080010ff */
[----:B--2---:R-:W-:Y:S05]  /*2de0*/  @P0 EXIT ;  /* 0x000000000000094d */ /* 0x004fea0003800000 */
[----:B------:R-:W-:Y:S05]  /*2df0*/  BRA `(.L_x_53) ;  /* 0xfffffffc00ec7947 */ /* 0x000fea000383ffff */
.L_x_18:
[----:B------:R-:W-:-:S04]  /*2e00*/  UISETP.NE.AND UP1, UPT, UR37, URZ, UPT ;  /* 0x000000ff2500728c */ /* 0x000fc8000bf25270 */
[----:B------:R-:W-:-:S09]  /*2e10*/  UISETP.NE.OR UP1, UPT, UR8, 0x1, UP1 ;  /* 0x000000010800788c */ /* 0x000fd20008f25670 */
[----:B------:R-:W-:Y:S05]  /*2e20*/  BRA.U UP1, `(.L_x_54) ;  /* 0x0000000501487547 */ /* 0x000fea000b800000 */
[----:B------:R-:W-:Y:S01]  /*2e30*/  ISETP.NE.AND P2, PT, R2, RZ, PT ;  /* 0x000000ff0200720c */ /* 0x000fe20003f45270 */
[----:B------:R-:W-:Y:S01]  /*2e40*/  IMAD.MOV.U32 R12, RZ, RZ, 0x1 ;  /* 0x00000001ff0c7424 */ /* 0x000fe200078e00ff */
[----:B------:R-:W-:Y:S02]  /*2e50*/  CS2R R10, SRZ ;  /* 0x00000000000a7805 */ /* 0x000fe4000001ff00 */
[----:B------:R-:W-:Y:S01]  /*2e60*/  CS2R R8, SRZ ;  /* 0x0000000000087805 */ /* 0x000fe2000001ff00 */
[----:B------:R-:W-:Y:S01]  /*2e70*/  UMOV UR4, 0x400 ;  /* 0x0000040000047882 */ /* 0x000fe20000000000 */
[----:B------:R-:W-:Y:S01]  /*2e80*/  UMOV UR6, URZ ;  /* 0x000000ff00067c82 */ /* 0x000fe20008000000 */
[----:B------:R-:W-:-:S12]  /*2e90*/  ULEA UR37, UR37, UR4, 0x18 ;  /* 0x0000000425257291 */ /* 0x000fd8000f8ec0ff */
.L_x_58:
[----:B------:R-:W-:Y:S02]  /*2ea0*/  LEA R0, R8, UR37, 0x3 ;  /* 0x0000002508007c11 */ /* 0x000fe4000f8e18ff */
[----:B------:R-:W-:-:S03]  /*2eb0*/  SHF.L.U32 R5, R9, 0x1f, RZ ;  /* 0x0000001f09057819 */ /* 0x000fc600000006ff */
[----:B------:R-:W-:Y:S01]  /*2ec0*/  VIADD R4, R0, 0x1b0 ;  /* 0x000001b000047836 */ /* 0x000fe20000000000 */
[----:B------:R-:W1:Y:S02]  /*2ed0*/  SYNCS.PHASECHK.TRANS64.TRYWAIT P0, [R0+URZ+0x1a0], R5 ;  /* 0x0001a005000075a7 */ /* 0x000e6400080011ff */
[----:B-1----:R-:W-:Y:S05]  /*2ee0*/  @!P0 BRA `(.L_x_55) ;  /* 0x0000005000b48947 */ /* 0x002fea0003800000 */
.L_x_155:
[----:B------:R-:W-:Y:S01]  /*2ef0*/  ULEA UR5, UR6, UR37, 0x3 ;  /* 0x0000002506057291 */ /* 0x000fe2000f8e18ff */
[----:B------:R-:W-:Y:S02]  /*2f00*/  PRMT R4, RZ, 0x654, R4 ;  /* 0x00000654ff047816 */ /* 0x000fe40000000004 */
[----:B-1----:R-:W-:Y:S01]  /*2f10*/  SHF.L.U32 R5, R12, 0x1f, RZ ;  /* 0x0000001f0c057819 */ /* 0x002fe200000006ff */
[----:B------:R-:W-:Y:S01]  /*2f20*/  UIADD3 UR4, UPT, UPT, UR5, 0x140, URZ ;  /* 0x0000014005047890 */ /* 0x000fe2000fffe0ff */
[----:B------:R1:W-:Y:S05]  /*2f30*/  SYNCS.ARRIVE.TRANS64.RED.A1T0 RZ, [R4+URZ], RZ ;  /* 0x000000ff04ff79a7 */ /* 0x0003ea00081004ff */
[----:B------:R-:W-:Y:S01]  /*2f40*/  IMAD.U32 R7, RZ, RZ, UR4 ;  /* 0x00000004ff077e24 */ /* 0x000fe2000f8e00ff */
[----:B------:R-:W2:Y:S04]  /*2f50*/  SYNCS.PHASECHK.TRANS64.TRYWAIT P0, [UR5+0x150], R5 ;  /* 0x00015005ff0075a7 */ /* 0x000ea80008001105 */
[----:B------:R-:W-:Y:S01]  /*2f60*/  PRMT R6, R2, 0x654, R7 ;  /* 0x0000065402067816 */ /* 0x000fe20000000007 */
[----:B-1----:R-:W-:Y:S01]  /*2f70*/  @!P2 IMAD.MOV.U32 R4, RZ, RZ, 0x10 ;  /* 0x00000010ff04a424 */ /* 0x002fe200078e00ff */
[----:B--2---:R-:W-:Y:S06]  /*2f80*/  @!P0 BRA `(.L_x_56) ;  /* 0x0000005000a08947 */ /* 0x004fec0003800000 */
.L_x_157:
[----:B------:R-:W-:Y:S01]  /*2f90*/  ULEA UR4, UR6, UR37, 0x4 ;  /* 0x0000002506047291 */ /* 0x000fe2000f8e20ff */
[----:B------:R-:W-:Y:S01]  /*2fa0*/  SEL R3, R6, R3, !P2 ;  /* 0x0000000306037207 */ /* 0x000fe20005000000 */
[----:B------:R-:W-:Y:S01]  /*2fb0*/  UIADD3 UR5, UPT, UPT, UR5, 0x140, URZ ;  /* 0x0000014005057890 */ /* 0x000fe2000fffe0ff */
[----:B-1----:R-:W-:Y:S01]  /*2fc0*/  LEA R0, R11, UR37, 0x3 ;  /* 0x000000250b007c11 */ /* 0x002fe2000f8e18ff */
[----:B------:R-:W-:Y:S01]  /*2fd0*/  UIADD3 UR4, UPT, UPT, UR4, 0x1d0, URZ ;  /* 0x000001d004047890 */ /* 0x000fe2000fffe0ff */
[----:B------:R-:W-:Y:S01]  /*2fe0*/  SHF.L.U32 R5, R10, 0x1f, RZ ;  /* 0x0000001f0a057819 */ /* 0x000fe200000006ff */
[----:B------:R1:W-:Y:S01]  /*2ff0*/  @!P2 SYNCS.ARRIVE.TRANS64.RED RZ, [R3+URZ], R4 ;  /* 0x0000000403ffa9a7 */ /* 0x0003e200080004ff */
[----:B------:R-:W-:Y:S01]  /*3000*/  UIADD3 UR6, UPT, UPT, UR6, 0x1, URZ ;  /* 0x0000000106067890 */ /* 0x000fe2000fffe0ff */
[----:B------:R-:W-:-:S03]  /*3010*/  VIADD R8, R8, 0x1 ;  /* 0x0000000108087836 */ /* 0x000fc60000000000 */
[----:B------:R-:W-:Y:S02]  /*3020*/  UISETP.NE.AND UP0, UPT, UR6, 0x2, UPT ;  /* 0x000000020600788c */ /* 0x000fe4000bf05270 */
[----:B------:R-:W-:Y:S06]  /*3030*/  UGETNEXTWORKID.BROADCAST [UR4], [UR5] ;  /* 0x00000000040073ca */ /* 0x000fec0008000100 */
[----:B------:R-:W-:Y:S01]  /*3040*/  USEL UR4, URZ, 0x1, UP0 ;  /* 0x00000001ff047887 */ /* 0x000fe20008000000 */
[----:B------:R-:W-:Y:S01]  /*3050*/  ISETP.NE.AND P0, PT, R8, 0x2, PT ;  /* 0x000000020800780c */ /* 0x000fe20003f05270 */
[----:B------:R-:W-:Y:S01]  /*3060*/  USEL UR6, UR6, URZ, UP0 ;  /* 0x000000ff06067287 */ /* 0x000fe20008000000 */
[----:B------:R-:W2:Y:S03]  /*3070*/  SYNCS.PHASECHK.TRANS64.TRYWAIT P1, [R0+URZ+0x140], R5 ;  /* 0x00014005000075a7 */ /* 0x000ea600080211ff */
[----:B------:R-:W-:Y:S01]  /*3080*/  LOP3.LUT R12, R12, UR4, RZ, 0x3c, !PT ;  /* 0x000000040c0c7c12 */ /* 0x000fe2000f8e3cff */
[----:B-12---:R-:W-:Y:S07]  /*3090*/  @!P1 BRA `(.L_x_57) ;  /* 0x0000005000749947 */ /* 0x006fee0003800000 */
.L_x_158:
[C---:B------:R-:W-:Y:S01]  /*30a0*/  LEA R4, R11.reuse, UR37, 0x4 ;  /* 0x000000250b047c11 */ /* 0x040fe2000f8e20ff */
[----:B-1----:R-:W-:Y:S01]  /*30b0*/  VIADD R0, R0, 0x150 ;  /* 0x0000015000007836 */ /* 0x002fe20000000000 */
[----:B------:R-:W-:Y:S01]  /*30c0*/  SEL R8, R8, RZ, P0 ;  /* 0x000000ff08087207 */ /* 0x000fe20000000000 */
[----:B------:R-:W-:-:S03]  /*30d0*/  VIADD R11, R11, 0x1 ;  /* 0x000000010b0b7836 */ /* 0x000fc60000000000 */
[----:B------:R-:W1:Y:S01]  /*30e0*/  LDS.128 R4, [R4+0x1d0] ;  /* 0x0001d00004047984 */ /* 0x000e620000000c00 */
[----:B------:R-:W-:Y:S02]  /*30f0*/  PRMT R0, RZ, 0x654, R0 ;  /* 0x00000654ff007816 */ /* 0x000fe40000000000 */
[C---:B------:R-:W-:Y:S01]  /*3100*/  ISETP.NE.AND P1, PT, R11.reuse, 0x2, PT ;  /* 0x000000020b00780c */ /* 0x040fe20003f25270 */
[----:B------:R-:W-:Y:S01]  /*3110*/  @!PT LDS RZ, [RZ] ;  /* 0x00000000fffff984 */ /* 0x000fe20000000800 */
[----:B------:R-:W-:Y:S01]  /*3120*/  @!PT LDS RZ, [RZ] ;  /* 0x00000000fffff984 */ /* 0x000fe20000000800 */
[----:B------:R-:W-:Y:S01]  /*3130*/  @!PT LDS RZ, [RZ] ;  /* 0x00000000fffff984 */ /* 0x000fe20000000800 */
[----:B------:R-:W-:Y:S01]  /*3140*/  @!PT LDS RZ, [RZ] ;  /* 0x00000000fffff984 */ /* 0x000fe20000000800 */
[----:B------:R2:W-:Y:S06]  /*3150*/  MEMBAR.ALL.CTA ;  /* 0x0000000000007992 */ /* 0x0005ec0000008000 */
[----:B--2---:R-:W2:Y:S01]  /*3160*/  FENCE.VIEW.ASYNC.S ;  /* 0x00000000000073c6 */ /* 0x004ea20000000000 */
[----:B------:R-:W-:Y:S01]  /*3170*/  SEL R11, R11, RZ, P1 ;  /* 0x000000ff0b0b7207 */ /* 0x000fe20000800000 */
[----:B--2---:R2:W-:Y:S01]  /*3180*/  SYNCS.ARRIVE.TRANS64.RED.A1T0 RZ, [R0+URZ], RZ ;  /* 0x000000ff00ff79a7 */ /* 0x0045e200081004ff */
[----:B-1----:R-:W-:-:S02]  /*3190*/  LOP3.LUT P3, RZ, R6, 0x1, RZ, 0xc0, !PT ;  /* 0x0000000106ff7812 */ /* 0x002fc4000786c0ff */
[----:B------:R-:W-:-:S04]  /*31a0*/  SEL R5, RZ, 0x1, P1 ;  /* 0x00000001ff057807 */ /* 0x000fc80000800000 */
[----:B------:R-:W-:Y:S02]  /*31b0*/  LOP3.LUT R10, R10, R5, RZ, 0x3c, !PT ;  /* 0x000000050a0a7212 */ /* 0x000fe400078e3cff */
[----:B--2---:R-:W-:-:S04]  /*31c0*/  SEL R0, RZ, 0x1, P0 ;  /* 0x00000001ff007807 */ /* 0x004fc80000000000 */
[----:B------:R-:W-:Y:S01]  /*31d0*/  LOP3.LUT R9, R9, R0, RZ, 0x3c, !PT ;  /* 0x0000000009097212 */ /* 0x000fe200078e3cff */
[----:B------:R-:W-:Y:S06]  /*31e0*/  @P3 BRA `(.L_x_58) ;  /* 0xfffffffc002c3947 */ /* 0x000fec000383ffff */
[----:B------:R-:W-:Y:S01]  /*31f0*/  ULEA UR5, UR6, UR37, 0x3 ;  /* 0x0000002506057291 */ /* 0x000fe2000f8e18ff */
[----:B------:R-:W-:-:S08]  /*3200*/  SHF.L.U32 R3, R12, 0x1f, RZ ;  /* 0x0000001f0c037819 */ /* 0x000fd000000006ff */
[----:B------:R-:W1:Y:S02]  /*3210*/  SYNCS.PHASECHK.TRANS64 P0, [UR5+0x150], R3 ;  /* 0x00015003ff0075a7 */ /* 0x000e640008001005 */
[----:B-1----:R-:W-:Y:S05]  /*3220*/  @P0 BRA `(.L_x_59) ;  /* 0x0000000000080947 */ /* 0x002fea0003800000 */
[----:B------:R-:W1:Y:S02]  /*3230*/  SYNCS.PHASECHK.TRANS64.TRYWAIT P0, [UR5+0x150], R3 ;  /* 0x00015003ff0075a7 */ /* 0x000e640008001105 */
[----:B-1----:R-:W-:Y:S05]  /*3240*/  @!P0 BRA `(.L_x_60) ;  /* 0x00000050001c8947 */ /* 0x002fea0003800000 */
.L_x_59:
[----:B------:R-:W-:-:S04]  /*3250*/  UIADD3 UR4, UPT, UPT, UR6, 0x1, URZ ;  /* 0x0000000106047890 */ /* 0x000fc8000fffe0ff */
[----:B------:R-:W-:-:S04]  /*3260*/  UISETP.NE.AND UP0, UPT, UR4, 0x2, UPT ;  /* 0x000000020400788c */ /* 0x000fc8000bf05270 */
[----:B------:R-:W-:Y:S02]  /*3270*/  USEL UR7, URZ, 0x1, UP0 ;  /* 0x00000001ff077887 */ /* 0x000fe40008000000 */
[----:B------:R-:W-:-:S04]  /*3280*/  USEL UR4, UR4, URZ, UP0 ;  /* 0x000000ff04047287 */ /* 0x000fc80008000000 */
[----:B------:R-:W-:Y:S01]  /*3290*/  ULEA UR4, UR4, UR37, 0x3 ;  /* 0x0000002504047291 */ /* 0x000fe2000f8e18ff */
[----:B-1----:R-:W-:-:S04]  /*32a0*/  LOP3.LUT R3, R12, UR7, RZ, 0x3c, !PT ;  /* 0x000000070c037c12 */ /* 0x002fc8000f8e3cff */
[----:B------:R-:W-:-:S04]  /*32b0*/  SHF.L.U32 R0, R3, 0x1f, RZ ;  /* 0x0000001f03007819 */ /* 0x000fc800000006ff */
[----:B------:R-:W1:Y:S02]  /*32c0*/  SYNCS.PHASECHK.TRANS64 P0, [UR4+0x150], R0 ;  /* 0x00015000ff0075a7 */ /* 0x000e640008001004 */
[----:B-1----:R-:W-:Y:S05]  /*32d0*/  @P0 EXIT ;  /* 0x000000000000094d */ /* 0x002fea0003800000 */
[----:B------:R-:W-:Y:S02]  /*32e0*/  SHF.L.U32 R3, R3, 0x1f, RZ ;  /* 0x0000001f03037819 */ /* 0x000fe400000006ff */
[----:B------:R-:W-:-:S07]  /*32f0*/  MOV R0, UR4 ;  /* 0x0000000400007c02 */ /* 0x000fce0008000f00 */
.L_x_61:
[----:B-1----:R1:W2:Y:S02]  /*3300*/  SYNCS.PHASECHK.TRANS64.TRYWAIT P0, [R0+URZ+0x150], R3 ;  /* 0x00015003000075a7 */ /* 0x0022a400080011ff */
[----:B--2---:R-:W-:Y:S05]  /*3310*/  @!P0 NANOSLEEP.SYNCS 0x989680 ;  /* 0x009896800000895d */ /* 0x004fea0003900000 */
[----:B------:R-:W2:Y:S02]  /*3320*/  @!P0 SYNCS.PHASECHK.TRANS64 P0, [R0+URZ+0x150], R3 ;  /* 0x00015003000085a7 */ /* 0x000ea400080010ff */
[----:B--2---:R-:W-:Y:S05]  /*3330*/  @P0 EXIT ;  /* 0x000000000000094d */ /* 0x004fea0003800000 */
[----:B------:R-:W-:Y:S05]  /*3340*/  BRA `(.L_x_61) ;  /* 0xfffffffc00ec7947 */ /* 0x000fea000383ffff */
.L_x_54:
[----:B------:R-:W-:-:S09]  /*3350*/  UISETP.NE.AND UP1, UPT, UR8, URZ, UPT ;  /* 0x000000ff0800728c */ /* 0x000fd2000bf25270 */
[----:B------:R-:W-:Y:S05]  /*3360*/  BRA.U UP1, `(.L_x_62) ;  /* 0x0000000d01947547 */ /* 0x000fea000b800000 */
[----:B------:R-:W-:Y:S01]  /*3370*/  UMOV UR4, 0x40 ;  /* 0x0000004000047882 */ /* 0x000fe20000000000 */
[----:B------:R-:W-:Y:S01]  /*3380*/  NOP ;  /* 0x0000000000007918 */ /* 0x000fe20000000000 */
[----:B------:R-:W-:Y:S01]  /*3390*/  ULEA UR4, UR37, UR4, 0x18 ;  /* 0x0000000425047291 */ /* 0x000fe2000f8ec0ff */
[----:B------:R-:W-:Y:S02]  /*33a0*/  UMOV UR5, 0x400 ;  /* 0x0000040000057882 */ /* 0x000fe40000000000 */
[----:B------:R-:W-:-:S06]  /*33b0*/  ULEA UR37, UR37, UR5, 0x18 ;  /* 0x0000000525257291 */ /* 0x000fcc000f8ec0ff */
[----:B------:R-:W1:Y:S02]  /*33c0*/  LDS.U8 R0, [UR4+0x1c] ;  /* 0x00001c04ff007984 */ /* 0x000e640008000000 */
[----:B-1----:R-:W-:-:S13]  /*33d0*/  ISETP.NE.AND P0, PT, R0, RZ, PT ;  /* 0x000000ff0000720c */ /* 0x002fda0003f05270 */
[----:B------:R-:W-:Y:S05]  /*33e0*/  @P0 BRA `(.L_x_63) ;  /* 0x0000000000580947 */ /* 0x000fea0003800000 */
[----:B------:R-:W-:-:S13]  /*33f0*/  ELECT P0, URZ, PT ;  /* 0x0000000000ff782f */ /* 0x000fda0003800000 */
[----:B------:R-:W-:Y:S05]  /*3400*/  @!P0 BRA `(.L_x_64) ;  /* 0x0000000000608947 */ /* 0x000fea0003800000 */
[----:B------:R-:W-:Y:S01]  /*3410*/  UMOV UR5, 0x10 ;  /* 0x0000001000057882 */ /* 0x000fe20000000000 */
[----:B------:R-:W-:Y:S01]  /*3420*/  HFMA2 R0, -RZ, RZ, 0, 5.9604644775390625e-08 ;  /* 0x00000001ff007431 */ /* 0x000fe200000001ff */
[----:B------:R-:W-:-:S03]  /*3430*/  MOV R2, 0xffff ;  /* 0x0000ffff00027802 */ /* 0x000fc60000000f00 */
[----:B------:R-:W-:Y:S04]  /*3440*/  DEPBAR.LE SB1, 0x36 ;  /* 0x00009d800000791a */ /* 0x000fe80000000000 */
[----:B------:R-:W1:Y:S02]  /*3450*/  UTCATOMSWS.FIND_AND_SET.ALIGN UP0, UR5, UR5 ;  /* 0x00000005000575e3 */ /* 0x000e640008000800 */
[----:B-1----:R-:W-:Y:S01]  /*3460*/  MOV R3, UR5 ;  /* 0x0000000500037c02 */ /* 0x002fe20008000f00 */
[----:B------:R-:W-:Y:S06]  /*3470*/  BRA.U UP0, `(.L_x_65) ;  /* 0x0000000100187547 */ /* 0x000fec000b800000 */
.L_x_66:
[----:B------:R-:W-:Y:S05]  /*3480*/  NANOSLEEP 0x64 ;  /* 0x000000640000795d */ /* 0x000fea0003800000 */
[----:B------:R-:W-:-:S05]  /*3490*/  UMOV UR5, 0x10 ;  /* 0x0000001000057882 */ /* 0x000fca0000000000 */
[----:B------:R-:W-:Y:S04]  /*34a0*/  DEPBAR.LE SB1, 0x36 ;  /* 0x00009d800000791a */ /* 0x000fe80000000000 */
[----:B------:R-:W1:Y:S02]  /*34b0*/  UTCATOMSWS.FIND_AND_SET.ALIGN UP0, UR5, UR5 ;  /* 0x00000005000575e3 */ /* 0x000e640008000800 */
[----:B-1----:R-:W-:Y:S01]  /*34c0*/  MOV R3, UR5 ;  /* 0x0000000500037c02 */ /* 0x002fe20008000f00 */
[----:B------:R-:W-:Y:S05]  /*34d0*/  BRA.U !UP0, `(.L_x_66) ;  /* 0xfffffffd08e87547 */ /* 0x000fea000b83ffff */
.L_x_65:
[-C--:B------:R-:W-:Y:S02]  /*34e0*/  SHF.L.U32 R2, R2, R3.reuse, RZ ;  /* 0x0000000302027219 */ /* 0x080fe400000006ff */
[----:B------:R-:W-:Y:S01]  /*34f0*/  SHF.L.U32 R0, R0, R3, RZ ;  /* 0x0000000300007219 */ /* 0x000fe200000006ff */
[----:B------:R-:W-:Y:S02]  /*3500*/  IMAD.SHL.U32 R3, R3, 0x20, RZ ;  /* 0x0000002003037824 */ /* 0x000fe400078e00ff */
[----:B------:R1:W-:Y:S04]  /*3510*/  ATOMS.OR RZ, [UR4+0x14], R2 ;  /* 0x00001402ffff798c */ /* 0x0003e8000b000004 */
[----:B------:R1:W-:Y:S04]  /*3520*/  ATOMS.OR RZ, [UR4+0x18], R0 ;  /* 0x00001800ffff798c */ /* 0x0003e8000b000004 */
[----:B------:R1:W-:Y:S01]  /*3530*/  STS [UR37+0x1f0], R3 ;  /* 0x0001f003ff007988 */ /* 0x0003e20008000825 */
[----:B------:R-:W-:Y:S05]  /*3540*/  BRA `(.L_x_64) ;  /* 0x0000000000107947 */ /* 0x000fea0003800000 */
.L_x_63:
[----:B------:R-:W-:Y:S02]  /*3550*/  MOV R0, 0xffffffff ;  /* 0xffffffff00007802 */ /* 0x000fe40000000f00 */
[----:B------:R-:W-:-:S03]  /*3560*/  MOV R2, 0x3590 ;  /* 0x0000359000027802 */ /* 0x000fc60000000f00 */
[----:B------:R1:W-:Y:S04]  /*3570*/  STS [UR37+0x1f0], R0 ;  /* 0x0001f000ff007988 */ /* 0x0003e80008000825 */
[----:B-1-3-5:R-:W-:Y:S05]  /*3580*/  CALL.REL.NOINC `($__internal_1_$__cuda_sm10x_tcgen05_guardrail_trap_phase_invalid_during_alloc) ;  /* 0x0000005000d87944 */ /* 0x02afea0003c00000 */
.L_x_64:
[----:B------:R-:W-:Y:S05]  /*3590*/  WARPSYNC.ALL ;  /* 0x0000000000007948 */ /* 0x000fea0003800000 */
[----:B------:R-:W2:Y:S01]  /*35a0*/  S2UR UR6, SR_CgaCtaId ;  /* 0x00000000000679c3 */ /* 0x000ea20000008800 */
[----:B------:R-:W-:Y:S01]  /*35b0*/  UMOV UR4, 0x400 ;  /* 0x0000040000047882 */ /* 0x000fe20000000000 */
[----:B------:R-:W-:-:S06]  /*35c0*/  NOP ;  /* 0x0000000000007918 */ /* 0x000fcc0000000000 */
[----:B------:R-:W-:Y:S06]  /*35d0*/  BAR.ARV 0x6, 0xa0 ;  /* 0x0182800000007b1d */ /* 0x000fec0000002000 */
[----:B------:R-:W4:Y:S01]  /*35e0*/  LDCU UR7, c[0x0][0x38c] ;  /* 0x00007180ff0777ac */ /* 0x000f220008000800 */
[----:B------:R-:W-:Y:S01]  /*35f0*/  IMAD.MOV.U32 R11, RZ, RZ, 0x1 ;  /* 0x00000001ff0b7424 */ /* 0x000fe200078e00ff */
[----:B------:R-:W-:Y:S01]  /*3600*/  CS2R R8, SRZ ;  /* 0x0000000000087805 */ /* 0x000fe2000001ff00 */
[----:B------:R-:W-:Y:S01]  /*3610*/  IMAD.MOV.U32 R10, RZ, RZ, RZ ;  /* 0x000000ffff0a7224 */ /* 0x000fe200078e00ff */
[----:B------:R-:W-:Y:S01]  /*3620*/  UMOV UR18, URZ ;  /* 0x000000ff00127c82 */ /* 0x000fe20008000000 */
[----:B------:R-:W-:Y:S01]  /*3630*/  UMOV UR17, URZ ;  /* 0x000000ff00117c82 */ /* 0x000fe20008000000 */
[----:B------:R-:W-:Y:S01]  /*3640*/  UMOV UR22, 0x0 ;  /* 0x0000000000167882 */ /* 0x000fe20000000000 */
[----:B------:R-:W-:Y:S01]  /*3650*/  UMOV UR23, 0x42004a0 ;  /* 0x042004a000177882 */ /* 0x000fe20000000000 */
[----:B------:R-:W-:Y:S01]  /*3660*/  UMOV UR20, 0x0 ;  /* 0x0000000000147882 */ /* 0x000fe20000000000 */
[----:B------:R-:W-:Y:S01]  /*3670*/  UMOV UR21, 0x42004a0 ;  /* 0x042004a000157882 */ /* 0x000fe20000000000 */
[----:B--2---:R-:W-:Y:S01]  /*3680*/  ULEA UR6, UR6, UR4, 0x18 ;  /* 0x0000000406067291 */ /* 0x004fe2000f8ec0ff */
[----:B------:R-:W2:Y:S03]  /*3690*/  LDCU UR4, c[0x0][0x38c] ;  /* 0x00007180ff0477ac */ /* 0x000ea60008000800 */
[----:B------:R-:W-:-:S02]  /*36a0*/  UIADD3 UR11, UPT, UPT, UR6, 0x4400, URZ ;  /* 0x00004400060b7890 */ /* 0x000fc4000fffe0ff */
[----:B----4-:R-:W-:-:S03]  /*36b0*/  UIADD3 UR7, UPT, UPT, UR7, 0x3f, URZ ;  /* 0x0000003f07077890 */ /* 0x010fc6000fffe0ff */
[----:B-1----:R-:W1:Y:S01]  /*36c0*/  LDS R0, [UR6+0x1f0] ;  /* 0x0001f006ff007984 */ /* 0x002e620008000800 */
[----:B------:R-:W-:Y:S02]  /*36d0*/  UIADD3 UR12, UPT, UPT, UR6, 0x15400, URZ ;  /* 0x00015400060c7890 */ /* 0x000fe4000fffe0ff */
[----:B------:R-:W-:Y:S02]  /*36e0*/  USHF.R.S32.HI UR5, URZ, 0x1f, UR7 ;  /* 0x0000001fff057899 */ /* 0x000fe40008011407 */
[----:B------:R-:W-:Y:S02]  /*36f0*/  USHF.R.U32.HI UR11, URZ, 0x4, UR11 ;  /* 0x00000004ff0b7899 */ /* 0x000fe4000801160b */
[----:B------:R-:W-:Y:S02]  /*3700*/  ULEA.HI UR5, UR5, UR7, URZ, 0x6 ;  /* 0x0000000705057291 */ /* 0x000fe4000f8f30ff */
[----:B------:R-:W-:Y:S02]  /*3710*/  USHF.R.U32.HI UR12, URZ, 0x4, UR12 ;  /* 0x00000004ff0c7899 */ /* 0x000fe4000801160c */
[----:B------:R-:W-:-:S02]  /*3720*/  USHF.R.S32.HI UR5, URZ, 0x6, UR5 ;  /* 0x00000006ff057899 */ /* 0x000fc40008011405 */
[----:B------:R-:W-:Y:S02]  /*3730*/  ULOP3.LUT UR11, UR11, 0x3fff, URZ, 0xc0, !UPT ;  /* 0x00003fff0b0b7892 */ /* 0x000fe4000f8ec0ff */
[----:B------:R-:W-:Y:S02]  /*3740*/  UISETP.LT.AND UP0, UPT, UR5, 0x1, UPT ;  /* 0x000000010500788c */ /* 0x000fe4000bf01270 */
[----:B------:R-:W-:Y:S02]  /*3750*/  ULOP3.LUT UR12, UR12, 0x3fff, URZ, 0xc0, !UPT ;  /* 0x00003fff0c0c7892 */ /* 0x000fe4000f8ec0ff */
[----:B------:R-:W-:Y:S02]  /*3760*/  USEL UR10, UR5, 0x1, !UP0 ;  /* 0x00000001050a7887 */ /* 0x000fe4000c000000 */
[----:B------:R-:W-:Y:S02]  /*3770*/  ULOP3.LUT UR11, UR11, 0x10000, URZ, 0xfc, !UPT ;  /* 0x000100000b0b7892 */ /* 0x000fe4000f8efcff */
[----:B------:R-:W-:-:S02]  /*3780*/  ULOP3.LUT UR12, UR12, 0x10000, URZ, 0xfc, !UPT ;  /* 0x000100000c0c7892 */ /* 0x000fc4000f8efcff */
[----:B------:R-:W-:Y:S02]  /*3790*/  UIADD3 UR10, UPT, UPT, -UR10, URZ, URZ ;  /* 0x000000ff0a0a7290 */ /* 0x000fe4000fffe1ff */
[----:B--2---:R-:W-:Y:S01]  /*37a0*/  UISETP.GE.AND UP3, UPT, UR4, 0x1, UPT ;  /* 0x000000010400788c */ /* 0x004fe2000bf66270 */
[----:B-1----:R-:W-:-:S15]  /*37b0*/  R2UR UR19, R0 ;  /* 0x00000000001372ca */ /* 0x002fde00000e0000 */
.L_x_73:
[----:B------:R-:W-:Y:S02]  /*37c0*/  LEA R0, R10, UR6, 0x3 ;  /* 0x000000060a007c11 */ /* 0x000fe4000f8e18ff */
[----:B------:R-:W-:Y:S02]  /*37d0*/  SHF.L.U32 R5, R9, 0x1f, RZ ;  /* 0x0000001f09057819 */ /* 0x000fe400000006ff */
[----:B------:R-:W-:Y:S01]  /*37e0*/  PLOP3.LUT P0, PT, PT, PT, UP3, 0x80, 0x8 ;  /* 0x000000000008781c */ /* 0x000fe20003f0f038 */
[----:B------:R-:W-:Y:S01]  /*37f0*/  VIADD R3, R0, 0x150 ;  /* 0x0000015000037836 */ /* 0x000fe20000000000 */
[----:B-1----:R-:W1:Y:S02]  /*3800*/  SYNCS.PHASECHK.TRANS64.TRYWAIT P1, [R0+URZ+0x140], R5 ;  /* 0x00014005000075a7 */ /* 0x002e6400080211ff */
[----:B-1--4-:R-:W-:Y:S09]  /*3810*/  @!P1 BRA `(.L_x_67) ;  /* 0x0000004800c09947 */ /* 0x012ff20003800000 */
.L_x_160:
[----:B------:R-:W-:Y:S01]  /*3820*/  LEA R4, R10, UR6, 0x4 ;  /* 0x000000060a047c11 */ /* 0x000fe2000f8e20ff */
[----:B------:R-:W-:Y:S01]  /*3830*/  @UP3 ULEA UR4, UR17, UR6, 0x3 ;  /* 0x0000000611043291 */ /* 0x000fe2000f8e18ff */
[----:B------:R-:W-:Y:S01]  /*3840*/  PLOP3.LUT P2, PT, PT, PT, PT, 0x80, 0x8 ;  /* 0x000000000008781c */ /* 0x000fe20003f4f070 */
[----:B------:R-:W-:Y:S01]  /*3850*/  ULEA UR8, UR18, UR6, 0x3 ;  /* 0x0000000612087291 */ /* 0x000fe2000f8e18ff */
[----:B------:R-:W-:Y:S02]  /*3860*/  PRMT R3, RZ, 0x654, R3 ;  /* 0x00000654ff037816 */ /* 0x000fe40000000003 */
[----:B-1----:R-:W1:Y:S01]  /*3870*/  LDS.128 R4, [R4+0x1d0] ;  /* 0x0001d00004047984 */ /* 0x002e620000000c00 */
[----:B------:R-:W-:Y:S02]  /*3880*/  @P0 SHF.L.U32 R2, R8, 0x1f, RZ ;  /* 0x0000001f08020819 */ /* 0x000fe400000006ff */
[----:B------:R-:W-:Y:S01]  /*3890*/  SHF.L.U32 R0, R11, 0x1f, RZ ;  /* 0x0000001f0b007819 */ /* 0x000fe200000006ff */
[----:B------:R-:W-:Y:S01]  /*38a0*/  @!PT LDS RZ, [RZ] ;  /* 0x00000000fffff984 */ /* 0x000fe20000000800 */
[----:B------:R-:W-:Y:S01]  /*38b0*/  @!PT LDS RZ, [RZ] ;  /* 0x00000000fffff984 */ /* 0x000fe20000000800 */
[----:B------:R-:W-:Y:S01]  /*38c0*/  @!PT LDS RZ, [RZ] ;  /* 0x00000000fffff984 */ /* 0x000fe20000000800 */
[----:B------:R-:W-:Y:S01]  /*38d0*/  @!PT LDS RZ, [RZ] ;  /* 0x00000000fffff984 */ /* 0x000fe20000000800 */
[----:B------:R2:W-:Y:S06]  /*38e0*/  MEMBAR.ALL.CTA ;  /* 0x0000000000007992 */ /* 0x0005ec0000008000 */
[----:B--2---:R-:W2:Y:S02]  /*38f0*/  FENCE.VIEW.ASYNC.S ;  /* 0x00000000000073c6 */ /* 0x004ea40000000000 */
[----:B--2---:R2:W-:Y:S01]  /*3900*/  SYNCS.ARRIVE.TRANS64.RED.A1T0 RZ, [R3+URZ], RZ ;  /* 0x000000ff03ff79a7 */ /* 0x0045e200081004ff */
[----:B------:R2:W4:Y:S01]  /*3910*/  @P0 SYNCS.PHASECHK.TRANS64.TRYWAIT P2, [UR4], R2 ;  /* 0x00000002ff0005a7 */ /* 0x0005220008041104 */
[----:B------:R-:W-:Y:S01]  /*3920*/  ULEA.HI UR4, UR18, UR18, URZ, 0x1 ;  /* 0x0000001212047291 */ /* 0x000fe2000f8f08ff */
[----:B-1----:R-:W-:-:S03]  /*3930*/  LOP3.LUT P1, RZ, R6, 0x1, RZ, 0xc0, !PT ;  /* 0x0000000106ff7812 */ /* 0x002fc6000782c0ff */
[----:B------:R-:W-:Y:S02]  /*3940*/  USHF.L.U32 UR9, UR4, 0x6, URZ ;  /* 0x0000000604097899 */ /* 0x000fe400080006ff */
[----:B------:R-:W-:Y:S02]  /*3950*/  ULOP3.LUT UR4, UR4, 0xffe, URZ, 0xc0, !UPT ;  /* 0x00000ffe04047892 */ /* 0x000fe4000f8ec0ff */
[----:B------:R-:W-:Y:S02]  /*3960*/  ULOP3.LUT UR9, UR9, 0xffffff80, URZ, 0xc0, !UPT ;  /* 0xffffff8009097892 */ /* 0x000fe4000f8ec0ff */
[----:B------:R-:W-:Y:S02]  /*3970*/  UIADD3 UR4, UPT, UPT, -UR4, UR18, URZ ;  /* 0x0000001204047290 */ /* 0x000fe4000fffe1ff */
[----:B------:R-:W-:Y:S01]  /*3980*/  UIADD3 UR9, UPT, UPT, UR19, UR9, URZ ;  /* 0x0000000913097290 */ /* 0x000fe2000fffe0ff */
[----:B------:R-:W1:Y:S03]  /*3990*/  SYNCS.PHASECHK.TRANS64.TRYWAIT P0, [UR8+0x180], R0 ;  /* 0x00018000ff0075a7 */ /* 0x000e660008001108 */
[----:B------:R-:W-:Y:S01]  /*39a0*/  ULEA UR9, UR4, UR9, 0x14 ;  /* 0x0000000904097291 */ /* 0x000fe2000f8ea0ff */
[----:B-12-4-:R-:W-:Y:S11]  /*39b0*/  @!P0 BRA `(.L_x_68) ;  /* 0x00000048006c8947 */ /* 0x016ff60003800000 */
.L_x_162:
[----:B------:R-:W-:Y:S01]  /*39c0*/  IADD3 R10, PT, PT, R10, 0x1, RZ ;  /* 0x000000010a0a7810 */ /* 0x000fe20007ffe0ff */
[----:B------:R-:W-:Y:S06]  /*39d0*/  BRA.U !UP3, `(.L_x_69) ;  /* 0x000000010b987547 */ /* 0x000fec000b800000 */
[----:B------:R-:W-:Y:S01]  /*39e0*/  UPLOP3.LUT UP4, UPT, UPT, UPT, UPT, 0x40, 0x4 ;  /* 0x000000000004789c */ /* 0x000fe20003f8e870 */
[----:B------:R-:W-:Y:S01]  /*39f0*/  UMOV UR16, UR10 ;  /* 0x0000000a00107c82 */ /* 0x000fe20008000000 */
[----:B------:R-:W-:Y:S01]  /*3a00*/  UMOV UR15, UR5 ;  /* 0x00000005000f7c82 */ /* 0x000fe20008000000 */
[----:B------:R-:W-:-:S08]  /*3a10*/  UMOV UR14, UR17 ;  /* 0x00000011000e7c82 */ /* 0x000fd00008000000 */
.L_x_72:
[----:B------:R-:W-:Y:S02]  /*3a20*/  UIADD3 UR16, UPT, UPT, UR16, 0x1, URZ ;  /* 0x0000000110107890 */ /* 0x000fe4000fffe0ff */
[----:B--2---:R-:W-:Y:S02]  /*3a30*/  ULEA UR7, UR14, UR6, 0x3 ;  /* 0x000000060e077291 */ /* 0x004fe4000f8e18ff */
[----:B------:R-:W-:Y:S01]  /*3a40*/  UISETP.NE.AND UP0, UPT, UR16, URZ, UPT ;  /* 0x000000ff1000728c */ /* 0x000fe2000bf05270 */
[----:B----4-:R-:W-:Y:S10]  /*3a50*/  @P2 BRA `(.L_x_70) ;  /* 0x00000000000c2947 */ /* 0x010ff40003800000 */
[----:B-1----:R-:W-:Y:S04]  /*3a60*/  SHF.L.U32 R3, R8, 0x1f, RZ ;  /* 0x0000001f08037819 */ /* 0x002fe800000006ff */
[----:B------:R-:W1:Y:S02]  /*3a70*/  SYNCS.PHASECHK.TRANS64.TRYWAIT P0, [UR7], R3 ;  /* 0x00000003ff0075a7 */ /* 0x000e640008001107 */
[----:B-1----:R-:W-:Y:S05]  /*3a80*/  @!P0 BRA `(.L_x_71) ;  /* 0x0000004800508947 */ /* 0x002fea0003800000 */
.L_x_70:
[----:B------:R-:W-:Y:S01]  /*3a90*/  UISETP.NE.AND UP1, UPT, UR15, 0x1, UPT ;  /* 0x000000010f00788c */ /* 0x000fe2000bf25270 */
[----:B------:R-:W-:Y:S01]  /*3aa0*/  PLOP3.LUT P2, PT, PT, PT, PT, 0x80, 0x8 ;  /* 0x000000000008781c */ /* 0x000fe20003f4f070 */
[----:B------:R-:W-:Y:S02]  /*3ab0*/  UIADD3 UR17, UPT, UPT, UR14, 0x1, URZ ;  /* 0x000000010e117890 */ /* 0x000fe4000fffe0ff */
[----:B------:R-:W-:Y:S02]  /*3ac0*/  ULEA UR24, UR14, UR12, 0x9 ;  /* 0x0000000c0e187291 */ /* 0x000fe4000f8e48ff */
[----:B------:R-:W-:Y:S01]  /*3ad0*/  UISETP.NE.AND UP2, UPT, UR17, 0x11, UPT ;  /* 0x000000111100788c */ /* 0x000fe2000bf45270 */
[----:B------:R-:W-:Y:S01]  /*3ae0*/  PLOP3.LUT P0, PT, PT, PT, UP1, 0x80, 0x8 ;  /* 0x000000000008781c */ /* 0x000fe20003f0f018 */
[----:B------:R-:W-:Y:S02]  /*3af0*/  ULEA UR26, UR14, UR11, 0x8 ;  /* 0x0000000b0e1a7291 */ /* 0x000fe4000f8e40ff */
[----:B------:R-:W-:Y:S02]  /*3b00*/  USEL UR13, URZ, 0x1, UP2 ;  /* 0x00000001ff0d7887 */ /* 0x000fe40009000000 */
[----:B------:R-:W-:Y:S02]  /*3b10*/  USEL UR17, UR17, URZ, UP2 ;  /* 0x000000ff11117287 */ /* 0x000fe40009000000 */
[----:B------:R-:W-:Y:S02]  /*3b20*/  UIADD3 UR30, UPT, UPT, UR24, 0x2, URZ ;  /* 0x00000002181e7890 */ /* 0x000fe4000fffe0ff */
[----:B------:R-:W-:Y:S01]  /*3b30*/  @UP1 ULEA UR4, UR17, UR6, 0x3 ;  /* 0x0000000611041291 */ /* 0x000fe2000f8e18ff */
[----:B------:R-:W-:Y:S01]  /*3b40*/  LOP3.LUT R8, R8, UR13, RZ, 0x3c, !PT ;  /* 0x0000000d08087c12 */ /* 0x000fe2000f8e3cff */
[----:B------:R-:W-:Y:S02]  /*3b50*/  UIADD3 UR28, UPT, UPT, UR26, 0x2, URZ ;  /* 0x000000021a1c7890 */ /* 0x000fe4000fffe0ff */
[----:B------:R-:W-:Y:S01]  /*3b60*/  UIADD3 UR7, UPT, UPT, UR7, 0x88, URZ ;  /* 0x0000008807077890 */ /* 0x000fe2000fffe0ff */
[----:B-1----:R-:W-:Y:S01]  /*3b70*/  @P0 SHF.L.U32 R0, R8, 0x1f, RZ ;  /* 0x0000001f08000819 */ /* 0x002fe200000006ff */
[----:B------:R-:W-:Y:S01]  /*3b80*/  UMOV UR25, 0x80004020 ;  /* 0x8000402000197882 */ /* 0x000fe20000000000 */
[----:B------:R-:W-:Y:S01]  /*3b90*/  UMOV UR27, 0x80004020 ;  /* 0x80004020001b7882 */ /* 0x000fe20000000000 */
[----:B------:R-:W-:Y:S01]  /*3ba0*/  UMOV UR31, 0x80004020 ;  /* 0x80004020001f7882 */ /* 0x000fe20000000000 */
[----:B------:R2:W4:Y:S01]  /*3bb0*/  @P0 SYNCS.PHASECHK.TRANS64.TRYWAIT P2, [UR4], R0 ;  /* 0x00000000ff0005a7 */ /* 0x0005220008041104 */
[----:B------:R-:W-:Y:S01]  /*3bc0*/  UIADD3 UR15, UPT, UPT, UR15, -0x1, URZ ;  /* 0xffffffff0f0f7890 */ /* 0x000fe2000fffe0ff */
[----:B------:R2:W-:Y:S01]  /*3bd0*/  UTCIMMA gdesc[UR26], gdesc[UR24], tmem[UR9], tmem[UR22], idesc[UR23], UP4 ;  /* 0x00ff16181a0075ea */ /* 0x0005e2000a000109 */
[----:B------:R-:W-:Y:S01]  /*3be0*/  UPLOP3.LUT UP4, UPT, UPT, UPT, UPT, 0x80, 0x8 ;  /* 0x000000000008789c */ /* 0x000fe20003f8f070 */
[----:B------:R-:W-:Y:S01]  /*3bf0*/  UMOV UR29, 0x80004020 ;  /* 0x80004020001d7882 */ /* 0x000fe20000000000 */
[----:B------:R-:W-:Y:S01]  /*3c00*/  UMOV UR14, UR17 ;  /* 0x00000011000e7c82 */ /* 0x000fe20008000000 */
[----:B------:R2:W-:Y:S01]  /*3c10*/  UTCIMMA gdesc[UR28], gdesc[UR30], tmem[UR9], tmem[UR20], idesc[UR21], UPT ;  /* 0x00ff141e1c0075ea */ /* 0x0005e2000b800109 */
[----:B------:R2:W-:Y:S01]  /*3c20*/  UTCBAR [UR7], URZ ;  /* 0x000000ff070073e9 */ /* 0x0005e200080000ff */
[----:B------:R-:W-:Y:S06]  /*3c30*/  BRA.U UP0, `(.L_x_72) ;  /* 0xfffffffd00787547 */ /* 0x000fec000b83ffff */
.L_x_69:
[----:B------:R-:W-:Y:S01]  /*3c40*/  UIADD3 UR18, UPT, UPT, UR18, 0x1, URZ ;  /* 0x0000000112127890 */ /* 0x000fe2000fffe0ff */
[C---:B------:R-:W-:Y:S01]  /*3c50*/  ISETP.NE.AND P0, PT, R10.reuse, 0x2, PT ;  /* 0x000000020a00780c */ /* 0x040fe20003f05270 */
[----:B------:R-:W-:Y:S02]  /*3c60*/  UIADD3 UR8, UPT, UPT, UR8, 0x160, URZ ;  /* 0x0000016008087890 */ /* 0x000fe4000fffe0ff */
[----:B------:R-:W-:Y:S01]  /*3c70*/  UISETP.NE.AND UP0, UPT, UR18, 0x4, UPT ;  /* 0x000000041200788c */ /* 0x000fe2000bf05270 */
[----:B-12---:R-:W-:Y:S02]  /*3c80*/  SEL R0, RZ, 0x1, P0 ;  /* 0x00000001ff007807 */ /* 0x006fe40000000000 */
[----:B------:R-:W-:Y:S01]  /*3c90*/  SEL R10, R10, RZ, P0 ;  /* 0x000000ff0a0a7207 */ /* 0x000fe20000000000 */
[----:B------:R-:W-:Y:S01]  /*3ca0*/  USEL UR4, URZ, 0x1, UP0 ;  /* 0x00000001ff047887 */ /* 0x000fe20008000000 */
[----:B------:R-:W-:Y:S01]  /*3cb0*/  LOP3.LUT R9, R9, R0, RZ, 0x3c, !PT ;  /* 0x0000000009097212 */ /* 0x000fe200078e3cff */
[----:B------:R-:W-:Y:S01]  /*3cc0*/  USEL UR18, UR18, URZ, UP0 ;  /* 0x000000ff12127287 */ /* 0x000fe20008000000 */
[----:B------:R1:W-:Y:S03]  /*3cd0*/  UTCBAR [UR8], URZ ;  /* 0x000000ff080073e9 */ /* 0x0003e600080000ff */
[----:B------:R-:W-:Y:S01]  /*3ce0*/  LOP3.LUT R11, R11, UR4, RZ, 0x3c, !PT ;  /* 0x000000040b0b7c12 */ /* 0x000fe2000f8e3cff */
[----:B------:R-:W-:Y:S07]  /*3cf0*/  @P1 BRA `(.L_x_73) ;  /* 0xfffffff800b01947 */ /* 0x000fee000383ffff */
[----:B------:R-:W2:Y:S01]  /*3d00*/  S2UR UR4, SR_CgaCtaId ;  /* 0x00000000000479c3 */ /* 0x000ea20000008800 */
[----:B------:R-:W-:Y:S01]  /*3d10*/  ELECT P0, URZ, PT ;  /* 0x0000000000ff782f */ /* 0x000fe20003800000 */
[----:B------:R-:W-:Y:S01]  /*3d20*/  IMAD.MOV.U32 R0, RZ, RZ, 0x1 ;  /* 0x00000001ff007424 */ /* 0x000fe200078e00ff */
[----:B------:R-:W-:Y:S01]  /*3d30*/  UIADD3 UR6, UPT, UPT, UR6, 0x180, URZ ;  /* 0x0000018006067890 */ /* 0x000fe2000fffe0ff */
[----:B------:R-:W-:Y:S01]  /*3d40*/  SHF.L.U32 R3, R11, 0x1f, RZ ;  /* 0x0000001f0b037819 */ /* 0x000fe200000006ff */
[----:B------:R-:W-:-:S03]  /*3d50*/  UMOV UR5, 0x40 ;  /* 0x0000004000057882 */ /* 0x000fc60000000000 */
[----:B------:R-:W-:Y:S01]  /*3d60*/  UVIRTCOUNT.DEALLOC.SMPOOL 0x80 ;  /* 0x000000800000784c */ /* 0x000fe20000000000 */
[----:B--2---:R-:W-:Y:S02]  /*3d70*/  ULEA UR4, UR4, UR5, 0x18 ;  /* 0x0000000504047291 */ /* 0x004fe4000f8ec0ff */
[----:B------:R-:W-:-:S07]  /*3d80*/  ULEA UR5, UR18, UR6, 0x3 ;  /* 0x0000000612057291 */ /* 0x000fce000f8e18ff */
[----:B------:R2:W-:Y:S02]  /*3d90*/  @P0 STS.U8 [UR4+0x1c], R0 ;  /* 0x00001c00ff000988 */ /* 0x0005e40008000004 */
[----:B------:R-:W3:Y:S02]  /*3da0*/  SYNCS.PHASECHK.TRANS64.TRYWAIT P0, [UR5], R3 ;  /* 0x00000003ff0075a7 */ /* 0x000ee40008001105 */
[----:B--23--:R-:W-:Y:S05]  /*3db0*/  @!P0 BRA `(.L_x_74) ;  /* 0x00000044009c8947 */ /* 0x00cfea0003800000 */
.L_x_165:
[----:B------:R-:W-:-:S04]  /*3dc0*/  UIADD3 UR7, UPT, UPT, UR18, 0x1, URZ ;  /* 0x0000000112077890 */ /* 0x000fc8000fffe0ff */
[----:B------:R-:W-:-:S04]  /*3dd0*/  UISETP.NE.AND UP0, UPT, UR7, 0x4, UPT ;  /* 0x000000040700788c */ /* 0x000fc8000bf05270 */
[----:B-1----:R-:W-:Y:S02]  /*3de0*/  USEL UR8, URZ, 0x1, UP0 ;  /* 0x00000001ff087887 */ /* 0x002fe40008000000 */
[----:B------:R-:W-:-:S04]  /*3df0*/  USEL UR7, UR7, URZ, UP0 ;  /* 0x000000ff07077287 */ /* 0x000fc80008000000 */
[----:B------:R-:W-:Y:S01]  /*3e00*/  ULEA UR5, UR7, UR6, 0x3 ;  /* 0x0000000607057291 */ /* 0x000fe2000f8e18ff */
[----:B------:R-:W-:-:S04]  /*3e10*/  LOP3.LUT R2, R11, UR8, RZ, 0x3c, !PT ;  /* 0x000000080b027c12 */ /* 0x000fc8000f8e3cff */
[----:B--2---:R-:W-:-:S04]  /*3e20*/  SHF.L.U32 R3, R2, 0x1f, RZ ;  /* 0x0000001f02037819 */ /* 0x004fc800000006ff */
[----:B------:R-:W1:Y:S02]  /*3e30*/  SYNCS.PHASECHK.TRANS64.TRYWAIT P0, [UR5], R3 ;  /* 0x00000003ff0075a7 */ /* 0x000e640008001105 */
[----:B-1----:R-:W-:Y:S05]  /*3e40*/  @!P0 BRA `(.L_x_75) ;  /* 0x0000004400908947 */ /* 0x002fea0003800000 */
.L_x_167:
        /* <DEDUP_REMOVED lines=9> */
.L_x_169:
[----:B------:R-:W-:-:S04]  /*3ee0*/  UIADD3 UR7, UPT, UPT, UR7, 0x1, URZ ;  /* 0x0000000107077890 */ /* 0x000fc8000fffe0ff */
[----:B------:R-:W-:-:S04]  /*3ef0*/  UISETP.NE.AND UP0, UPT, UR7, 0x4, UPT ;  /* 0x000000040700788c */ /* 0x000fc8000bf05270 */
[----:B------:R-:W-:Y:S02]  /*3f00*/  USEL UR5, URZ, 0x1, UP0 ;  /* 0x00000001ff057887 */ /* 0x000fe40008000000 */
[----:B------:R-:W-:-:S04]  /*3f10*/  USEL UR7, UR7, URZ, UP0 ;  /* 0x000000ff07077287 */ /* 0x000fc80008000000 */
[----:B------:R-:W-:Y:S01]  /*3f20*/  ULEA UR7, UR7, UR6, 0x3 ;  /* 0x0000000607077291 */ /* 0x000fe2000f8e18ff */
[----:B-1----:R-:W-:-:S04]  /*3f30*/  LOP3.LUT R3, R2, UR5, RZ, 0x3c, !PT ;  /* 0x0000000502037c12 */ /* 0x002fc8000f8e3cff */
[----:B------:R-:W-:-:S04]  /*3f40*/  SHF.L.U32 R3, R3, 0x1f, RZ ;  /* 0x0000001f03037819 */ /* 0x000fc800000006ff */
[----:B------:R-:W1:Y:S02]  /*3f50*/  SYNCS.PHASECHK.TRANS64.TRYWAIT P0, [UR7], R3 ;  /* 0x00000003ff0075a7 */ /* 0x000e640008001107 */
[----:B-1----:R-:W-:Y:S05]  /*3f60*/  @!P0 BRA `(.L_x_77) ;  /* 0x0000004400788947 */ /* 0x002fea0003800000 */
.L_x_171:
[----:B------:R-:W-:Y:S01]  /*3f70*/  NOP ;  /* 0x0000000000007918 */ /* 0x000fe20000000000 */
[----:B-1----:R-:W1:Y:S01]  /*3f80*/  LDS R0, [UR4+0x14] ;  /* 0x00001404ff007984 */ /* 0x002e620008000800 */
[----:B------:R-:W-:Y:S01]  /*3f90*/  ULOP3.LUT UR6, UR19, 0xffff, URZ, 0xc0, !UPT ;  /* 0x0000ffff13067892 */ /* 0x000fe2000f8ec0ff */
[----:B------:R-:W-:Y:S01]  /*3fa0*/  UMOV UR8, 0xffff ;  /* 0x0000ffff00087882 */ /* 0x000fe20000000000 */
[----:B------:R-:W-:Y:S02]  /*3fb0*/  UMOV UR5, 0x1 ;  /* 0x0000000100057882 */ /* 0x000fe40000000000 */
[----:B------:R-:W-:-:S04]  /*3fc0*/  USHF.R.U32.HI UR6, URZ, 0x5, UR6 ;  /* 0x00000005ff067899 */ /* 0x000fc80008011606 */
[----:B------:R-:W-:Y:S02]  /*3fd0*/  USHF.L.U32 UR8, UR8, UR6, URZ ;  /* 0x0000000608087299 */ /* 0x000fe400080006ff */
[----:B------:R-:W-:-:S04]  /*3fe0*/  USHF.L.U32 UR5, UR5, UR6, URZ ;  /* 0x0000000605057299 */ /* 0x000fc800080006ff */
[----:B-1----:R-:W-:-:S04]  /*3ff0*/  LOP3.LUT R0, R0, UR8, RZ, 0xc0, !PT ;  /* 0x0000000800007c12 */ /* 0x002fc8000f8ec0ff */
[----:B------:R-:W-:-:S13]  /*4000*/  ISETP.NE.AND P0, PT, R0, UR8, PT ;  /* 0x0000000800007c0c */ /* 0x000fda000bf05270 */
[----:B------:R-:W-:Y:S05]  /*4010*/  @P0 BRA `(.L_x_78) ;  /* 0x0000000000580947 */ /* 0x000fea0003800000 */
[----:B------:R-:W1:Y:S02]  /*4020*/  LDS R0, [UR4+0x18] ;  /* 0x00001804ff007984 */ /* 0x000e640008000800 */
[----:B-1----:R-:W-:-:S04]  /*4030*/  LOP3.LUT R0, R0, UR5, RZ, 0xc0, !PT ;  /* 0x0000000500007c12 */ /* 0x002fc8000f8ec0ff */
[----:B------:R-:W-:-:S13]  /*4040*/  ISETP.NE.AND P0, PT, R0, UR5, PT ;  /* 0x0000000500007c0c */ /* 0x000fda000bf05270 */
[----:B------:R-:W-:Y:S05]  /*4050*/  @P0 BRA `(.L_x_79) ;  /* 0x00000000003c0947 */ /* 0x000fea0003800000 */
[----:B------:R-:W1:Y:S01]  /*4060*/  S2R R2, SR_LANEID ;  /* 0x0000000000027919 */ /* 0x000e620000000000 */
[----:B------:R-:W-:Y:S01]  /*4070*/  ULOP3.LUT UR8, URZ, UR8, URZ, 0x33, !UPT ;  /* 0x00000008ff087292 */ /* 0x000fe2000f8e33ff */
[----:B------:R-:W-:Y:S01]  /*4080*/  LOP3.LUT R4, RZ, UR5, RZ, 0x33, !PT ;  /* 0x00000005ff047c12 */ /* 0x000fe2000f8e33ff */
[----:B------:R-:W-:Y:S02]  /*4090*/  VOTEU.ANY UR7, UPT, PT ;  /* 0x0000000000077886 */ /* 0x000fe400038e0100 */
[----:B------:R-:W-:Y:S01]  /*40a0*/  UFLO.U32 UR7, UR7 ;  /* 0x00000007000772bd */ /* 0x000fe200080e0000 */
[----:B------:R-:W2:Y:S01]  /*40b0*/  REDUX UR5, R4 ;  /* 0x00000000040573c4 */ /* 0x000ea20000000000 */
[----:B------:R-:W-:-:S06]  /*40c0*/  IMAD.U32 R0, RZ, RZ, UR8 ;  /* 0x00000008ff007e24 */ /* 0x000fcc000f8e00ff */
[----:B------:R3:W-:Y:S01]  /*40d0*/  UTCATOMSWS.AND URZ, UR8 ;  /* 0x0000000800ff79e3 */ /* 0x0007e20008000000 */
[----:B------:R-:W4:Y:S01]  /*40e0*/  REDUX UR6, R0 ;  /* 0x00000000000673c4 */ /* 0x000f220000000000 */
[----:B-1----:R-:W-:Y:S01]  /*40f0*/  ISETP.EQ.U32.AND P0, PT, R2, UR7, PT ;  /* 0x0000000702007c0c */ /* 0x002fe2000bf02070 */
[----:B--2---:R-:W-:Y:S01]  /*4100*/  IMAD.U32 R2, RZ, RZ, UR5 ;  /* 0x00000005ff027e24 */ /* 0x004fe2000f8e00ff */
[----:B----4-:R-:W-:-:S11]  /*4110*/  MOV R3, UR6 ;  /* 0x0000000600037c02 */ /* 0x010fd60008000f00 */
[----:B------:R3:W-:Y:S04]  /*4120*/  @P0 ATOMS.AND RZ, [UR4+0x14], R3 ;  /* 0x00001403ffff098c */ /* 0x0007e8000a800004 */
[----:B------:R3:W-:Y:S01]  /*4130*/  @P0 ATOMS.AND RZ, [UR4+0x18], R2 ;  /* 0x00001802ffff098c */ /* 0x0007e2000a800004 */
[----:B------:R-:W-:Y:S05]  /*4140*/  BRA `(.L_x_80) ;  /* 0x0000000000147947 */ /* 0x000fea0003800000 */
.L_x_79:
[----:B------:R-:W-:Y:S02]  /*4150*/  MOV R2, 0x4170 ;  /* 0x0000417000027802 */ /* 0x000fe40000000f00 */
[----:B----45:R-:W-:Y:S05]  /*4160*/  CALL.REL.NOINC `($__internal_0_$__cuda_sm10x_tcgen05_guardrail_trap_col_being_dealloced_not_returned_by_alloc) ;  /* 0x0000004400d47944 */ /* 0x030fea0003c00000 */
[----:B------:R-:W-:Y:S05]  /*4170*/  BRA `(.L_x_80) ;  /* 0x0000000000087947 */ /* 0x000fea0003800000 */
.L_x_78:
[----:B------:R-:W-:Y:S02]  /*4180*/  MOV R2, 0x41a0 ;  /* 0x000041a000027802 */ /* 0x000fe40000000f00 */
[----:B----45:R-:W-:Y:S05]  /*4190*/  CALL.REL.NOINC `($__internal_2_$__cuda_sm10x_tcgen05_guardrail_trap_unallocated_columns_being_dealloced) ;  /* 0x0000004400e07944 */ /* 0x030fea0003c00000 */
.L_x_80:
[----:B------:R-:W-:Y:S01]  /*41a0*/  NOP ;  /* 0x0000000000007918 */ /* 0x000fe20000000000 */
[----:B---3--:R-:W-:Y:S05]  /*41b0*/  EXIT ;  /* 0x000000000000794d */ /* 0x008fea0003800000 */
.L_x_62:
[----:B------:R-:W-:-:S09]  /*41c0*/  UISETP.NE.OR UP2, UPT, UR8, 0x3, !UP2 ;  /* 0x000000030800788c */ /* 0x000fd2000d745670 */
[----:B------:R-:W-:Y:S05]  /*41d0*/  BRA.U UP2, `(.L_x_81) ;  /* 0x0000000d02407547 */ /* 0x000fea000b800000 */
[----:B------:R-:W1:Y:S01]  /*41e0*/  LDC R0, c[0x0][0xb30] ;  /* 0x0002cc00ff007b82 */ /* 0x000e620000000800 */
[----:B------:R-:W2:Y:S01]  /*41f0*/  LDCU.64 UR8, c[0x0][0x888] ;  /* 0x00011100ff0877ac */ /* 0x000ea20008000a00 */
[----:B------:R-:W-:Y:S02]  /*4200*/  HFMA2 R29, -RZ, RZ, 0, 0 ;  /* 0x00000000ff1d7431 */ /* 0x000fe400000001ff */
[----:B------:R-:W-:Y:S01]  /*4210*/  IMAD.MOV.U32 R31, RZ, RZ, 0x1 ;  /* 0x00000001ff1f7424 */ /* 0x000fe200078e00ff */
[----:B------:R-:W-:Y:S01]  /*4220*/  MOV R23, 0x1000 ;  /* 0x0000100000177802 */ /* 0x000fe20000000f00 */
[----:B------:R-:W4:Y:S01]  /*4230*/  LDCU.64 UR4, c[0x0][0x890] ;  /* 0x00011200ff0477ac */ /* 0x000f220008000a00 */
[----:B------:R-:W-:Y:S01]  /*4240*/  IMAD.MOV.U32 R30, RZ, RZ, RZ ;  /* 0x000000ffff1e7224 */ /* 0x000fe200078e00ff */
[----:B------:R-:W3:Y:S01]  /*4250*/  LDC R19, c[0x0][0x370] ;  /* 0x0000dc00ff137b82 */ /* 0x000ee20000000800 */
[----:B------:R-:W-:Y:S01]  /*4260*/  UMOV UR7, 0x400 ;  /* 0x0000040000077882 */ /* 0x000fe20000000000 */
[----:B------:R-:W-:-:S02]  /*4270*/  UPLOP3.LUT UP1, UPT, UPT, UPT, UPT, 0x40, 0x4 ;  /* 0x000000000004789c */ /* 0x000fc40003f2e870 */
[----:B------:R-:W-:-:S04]  /*4280*/  ULEA UR7, UR37, UR7, 0x18 ;  /* 0x0000000725077291 */ /* 0x000fc8000f8ec0ff */
[----:B------:R-:W3:Y:S01]  /*4290*/  LDC R2, c[0x0][0xb0c] ;  /* 0x0002c300ff027b82 */ /* 0x000ee20000000800 */
[----:B------:R-:W-:Y:S02]  /*42a0*/  UIADD3 UR13, UPT, UPT, UR7, 0x118, URZ ;  /* 0x00000118070d7890 */ /* 0x000fe4000fffe0ff */
[----:B--2---:R-:W-:Y:S02]  /*42b0*/  UISETP.NE.U32.AND UP2, UPT, UR8, URZ, UPT ;  /* 0x000000ff0800728c */ /* 0x004fe4000bf45070 */
[----:B------:R-:W-:Y:S02]  /*42c0*/  UIADD3 UR17, UPT, UPT, UR7, 0x110, URZ ;  /* 0x0000011007117890 */ /* 0x000fe4000fffe0ff */
[----:B----4-:R-:W-:Y:S01]  /*42d0*/  UISETP.NE.U32.AND UP3, UPT, UR4, URZ, UPT ;  /* 0x000000ff0400728c */ /* 0x010fe2000bf65070 */
[----:B------:R-:W2:Y:S01]  /*42e0*/  LDC R18, c[0x0][0xb20] ;  /* 0x0002c800ff127b82 */ /* 0x000ea20000000800 */
[----:B-1----:R-:W-:Y:S01]  /*42f0*/  ISETP.NE.AND P1, PT, R0, 0x1, PT ;  /* 0x000000010000780c */ /* 0x002fe20003f25270 */
[----:B------:R-:W-:-:S02]  /*4300*/  UISETP.NE.AND.EX UP2, UPT, UR9, URZ, UPT, UP2 ;  /* 0x000000ff0900728c */ /* 0x000fc4000bf45320 */
[----:B------:R-:W-:Y:S02]  /*4310*/  UPRMT UR13, UR37, 0x654, UR13 ;  /* 0x00000654250d7896 */ /* 0x000fe4000800000d */
[----:B------:R-:W-:Y:S02]  /*4320*/  UISETP.NE.AND.EX UP3, UPT, UR5, URZ, UPT, UP3 ;  /* 0x000000ff0500728c */ /* 0x000fe4000bf65330 */
[----:B------:R-:W1:Y:S08]  /*4330*/  LDC.64 R32, c[0x0][0x348] ;  /* 0x0000d200ff207b82 */ /* 0x000e700000000a00 */
[----:B------:R-:W4:Y:S08]  /*4340*/  LDC.64 R16, c[0x0][0xb10] ;  /* 0x0002c400ff107b82 */ /* 0x000f300000000a00 */
[----:B------:R-:W1:Y:S08]  /*4350*/  LDC.64 R6, c[0x0][0xb18] ;  /* 0x0002c600ff067b82 */ /* 0x000e700000000a00 */
[----:B------:R-:W1:Y:S08]  /*4360*/  LDC.64 R4, c[0x0][0xb28] ;  /* 0x0002ca00ff047b82 */ /* 0x000e700000000a00 */
[----:B--23--:R-:W1:Y:S02]  /*4370*/  LDC R22, c[0x0][0x374] ;  /* 0x0000dd00ff167b82 */ /* 0x00ce640000000800 */
.L_x_90:
[C---:B------:R-:W-:Y:S02]  /*4380*/  LEA R0, R30.reuse, UR7, 0x3 ;  /* 0x000000071e007c11 */ /* 0x040fe4000f8e18ff */
[----:B------:R-:W-:Y:S02]  /*4390*/  SHF.L.U32 R3, R29, 0x1f, RZ ;  /* 0x0000001f1d037819 */ /* 0x000fe400000006ff */
[----:B------:R-:W-:Y:S02]  /*43a0*/  LEA R24, R30, UR7, 0x4 ;  /* 0x000000071e187c11 */ /* 0x000fe4000f8e20ff */
[----:B--2---:R-:W2:Y:S02]  /*43b0*/  SYNCS.PHASECHK.TRANS64.TRYWAIT P0, [R0+URZ+0x140], R3 ;  /* 0x00014003000075a7 */ /* 0x004ea400080011ff */
[----:B--2---:R-:W-:Y:S05]  /*43c0*/  @!P0 BRA `(.L_x_82) ;  /* 0x0000004000788947 */ /* 0x004fea0003800000 */
.L_x_172:
[----:B------:R-:W-:Y:S01]  /*43d0*/  ISETP.GE.AND P0, PT, R40, 0x1, PT ;  /* 0x000000012800780c */ /* 0x000fe20003f06270 */
[----:B------:R-:W3:Y:S01]  /*43e0*/  LDS.128 R24, [R24+0x1d0] ;  /* 0x0001d00018187984 */ /* 0x000ee20000000c00 */
[----:B--2---:R-:W-:Y:S01]  /*43f0*/  VIADD R0, R0, 0x150 ;  /* 0x0000015000007836 */ /* 0x004fe20000000000 */
[----:B------:R-:W-:Y:S01]  /*4400*/  @!PT LDS RZ, [RZ] ;  /* 0x00000000fffff984 */ /* 0x000fe20000000800 */
[----:B------:R-:W-:Y:S01]  /*4410*/  @!PT LDS RZ, [RZ] ;  /* 0x00000000fffff984 */ /* 0x000fe20000000800 */
[----:B------:R-:W-:Y:S01]  /*4420*/  @!PT LDS RZ, [RZ] ;  /* 0x00000000fffff984 */ /* 0x000fe20000000800 */
[----:B------:R-:W-:Y:S01]  /*4430*/  @!PT LDS RZ, [RZ] ;  /* 0x00000000fffff984 */ /* 0x000fe20000000800 */
[----:B------:R2:W-:Y:S06]  /*4440*/  MEMBAR.ALL.CTA ;  /* 0x0000000000007992 */ /* 0x0005ec0000008000 */
[----:B--2---:R-:W2:Y:S01]  /*4450*/  FENCE.VIEW.ASYNC.S ;  /* 0x00000000000073c6 */ /* 0x004ea20000000000 */
[----:B------:R-:W-:Y:S04]  /*4460*/  PRMT R0, RZ, 0x654, R0 ;  /* 0x00000654ff007816 */ /* 0x000fe80000000000 */
[----:B--2---:R2:W-:Y:S01]  /*4470*/  SYNCS.ARRIVE.TRANS64.RED.A1T0 RZ, [R0+URZ], RZ ;  /* 0x000000ff00ff79a7 */ /* 0x0045e200081004ff */
[----:B---3--:R-:W-:Y:S11]  /*4480*/  LOP3.LUT P3, RZ, R26, 0x1, RZ, 0xc0, !PT ;  /* 0x000000011aff7812 */ /* 0x008ff6000786c0ff */
[----:B------:R-:W-:Y:S02]  /*4490*/  @!UPT UIADD3 URZ, UPT, UPT, URZ, URZ, URZ ;  /* 0x000000fffffff290 */ /* 0x000fe4000fffe0ff */
[----:B------:R-:W-:Y:S02]  /*44a0*/  @P3 MOV R13, R24 ;  /* 0x00000018000d3202 */ /* 0x000fe40000000f00 */
[----:B------:R-:W-:Y:S01]  /*44b0*/  @P3 LOP3.LUT R8, R25, 0xffff, RZ, 0xc0, !PT ;  /* 0x0000ffff19083812 */ /* 0x000fe200078ec0ff */
[----:B--2---:R-:W-:Y:S06]  /*44c0*/  @!P0 BRA `(.L_x_83) ;  /* 0x0000000000a48947 */ /* 0x004fec0003800000 */
[----:B-1----:R-:W-:Y:S01]  /*44d0*/  IMAD.HI.U32 R35, R22, R7, RZ ;  /* 0x0000000716237227 */ /* 0x002fe200078e00ff */
[----:B------:R-:W-:Y:S02]  /*44e0*/  ISETP.NE.AND P0, PT, R6, 0x1, PT ;  /* 0x000000010600780c */ /* 0x000fe40003f05270 */
[----:B------:R-:W-:Y:S01]  /*44f0*/  ISETP.NE.AND P2, PT, R40, 0x1, PT ;  /* 0x000000012800780c */ /* 0x000fe20003f45270 */
[----:B----4-:R-:W-:Y:S01]  /*4500*/  IMAD.HI.U32 R34, R19, R16, RZ ;  /* 0x0000001013227227 */ /* 0x010fe200078e00ff */
[----:B------:R-:W-:Y:S02]  /*4510*/  SHF.R.U32.HI R35, RZ, R18, R35 ;  /* 0x00000012ff237219 */ /* 0x000fe40000011623 */
[----:B------:R-:W-:Y:S01]  /*4520*/  ISETP.NE.AND P4, PT, R2, 0x1, PT ;  /* 0x000000010200780c */ /* 0x000fe20003f85270 */
[----:B------:R-:W-:Y:S01]  /*4530*/  IMAD.HI.U32 R36, R13, R16, RZ ;  /* 0x000000100d247227 */ /* 0x000fe200078e00ff */
[----:B------:R-:W-:Y:S02]  /*4540*/  SHF.R.U32.HI R34, RZ, R17, R34 ;  /* 0x00000011ff227219 */ /* 0x000fe40000011622 */
[----:B------:R-:W-:Y:S01]  /*4550*/  SEL R3, R22, R35, !P0 ;  /* 0x0000002316037207 */ /* 0x000fe20004000000 */
[C---:B------:R-:W-:Y:S01]  /*4560*/  IMAD.HI.U32 R35, R8.reuse, R7, RZ ;  /* 0x0000000708237227 */ /* 0x040fe200078e00ff */
[----:B------:R-:W-:Y:S02]  /*4570*/  SEL R11, R19, R34, !P4 ;  /* 0x00000022130b7207 */ /* 0x000fe40006000000 */
[----:B------:R-:W-:Y:S01]  /*4580*/  SHF.R.U32.HI R36, RZ, R17, R36 ;  /* 0x00000011ff247219 */ /* 0x000fe20000011624 */
[----:B------:R-:W-:Y:S01]  /*4590*/  IMAD.HI.U32 R38, R3, R4, RZ ;  /* 0x0000000403267227 */ /* 0x000fe200078e00ff */
[----:B------:R-:W-:Y:S03]  /*45a0*/  SHF.R.U32.HI R35, RZ, R18, R35 ;  /* 0x00000012ff237219 */ /* 0x000fe60000011623 */
[----:B------:R-:W-:Y:S01]  /*45b0*/  IMAD.HI.U32 R34, R11, R4, RZ ;  /* 0x000000040b227227 */ /* 0x000fe200078e00ff */
[----:B------:R-:W-:Y:S02]  /*45c0*/  @P2 SHF.R.U32.HI R3, RZ, R5, R38 ;  /* 0x00000005ff032219 */ /* 0x000fe40000011626 */
[----:B------:R-:W-:Y:S02]  /*45d0*/  SEL R9, R8, R35, !P0 ;  /* 0x0000002308097207 */ /* 0x000fe40004000000 */
[----:B------:R-:W-:Y:S01]  /*45e0*/  @P2 SHF.R.U32.HI R11, RZ, R5, R34 ;  /* 0x00000005ff0b2219 */ /* 0x000fe20000011622 */
[C---:B------:R-:W-:Y:S01]  /*45f0*/  IMAD R10, R40.reuse, R3, RZ ;  /* 0x00000003280a7224 */ /* 0x040fe200078e02ff */
[----:B------:R-:W-:Y:S01]  /*4600*/  SEL R3, R13, R36, !P4 ;  /* 0x000000240d037207 */ /* 0x000fe20006000000 */
[C---:B------:R-:W-:Y:S03]  /*4610*/  IMAD.HI.U32 R14, R9.reuse, R4, RZ ;  /* 0x00000004090e7227 */ /* 0x040fe600078e00ff */
[----:B------:R-:W-:Y:S01]  /*4620*/  ISETP.GE.AND P0, PT, R9, R10, PT ;  /* 0x0000000a0900720c */ /* 0x000fe20003f06270 */
[C---:B------:R-:W-:Y:S01]  /*4630*/  IMAD R12, R40.reuse, R11, RZ ;  /* 0x0000000b280c7224 */ /* 0x040fe200078e02ff */
[-C--:B------:R-:W-:Y:S04]  /*4640*/  SHF.R.U32.HI R14, RZ, R5.reuse, R14 ;  /* 0x00000005ff0e7219 */ /* 0x080fe8000001160e */
[----:B------:R-:W-:Y:S02]  /*4650*/  ISETP.GE.OR P0, PT, R3, R12, P0 ;  /* 0x0000000c0300720c */ /* 0x000fe40000706670 */
[----:B------:R-:W-:Y:S05]  /*4660*/  SEL R15, R9, R14, !P2 ;  /* 0x0000000e090f7207 */ /* 0x000fea0005000000 */
[----:B------:R-:W-:Y:S04]  /*4670*/  IMAD.MOV R14, RZ, RZ, -R15 ;  /* 0x000000ffff0e7224 */ /* 0x000fe800078e0a0f */
[----:B------:R-:W-:Y:S02]  /*4680*/  IMAD R14, R40, R14, R9 ;  /* 0x0000000e280e7224 */ /* 0x000fe400078e0209 */
[C---:B------:R-:W-:Y:S05]  /*4690*/  @!P0 IMAD.HI.U32 R10, R3.reuse, R4, RZ ;  /* 0x00000004030a8227 */ /* 0x040fea00078e00ff */
[----:B------:R-:W-:Y:S04]  /*46a0*/  @!P0 SHF.R.U32.HI R10, RZ, R5, R10 ;  /* 0x00000005ff0a8219 */ /* 0x000fe8000001160a */
[----:B------:R-:W-:Y:S01]  /*46b0*/  @!P0 SEL R0, R3, R10, !P2 ;  /* 0x0000000a03008207 */ /* 0x000fe20005000000 */
[----:B------:R-:W-:Y:S03]  /*46c0*/  IMAD.MOV R10, RZ, RZ, -R3 ;  /* 0x000000ffff0a7224 */ /* 0x000fe600078e0a03 */
[----:B------:R-:W-:Y:S01]  /*46d0*/  @!P0 IADD3 R15, PT, PT, R15, -R0, RZ ;  /* 0x800000000f0f8210 */ /* 0x000fe20007ffe0ff */
[----:B------:R-:W-:Y:S01]  /*46e0*/  @!P0 IMAD R0, R11, R14, R0 ;  /* 0x0000000e0b008224 */ /* 0x000fe200078e0200 */
[----:B------:R-:W-:Y:S01]  /*46f0*/  IADD3 R11, PT, PT, -R9, RZ, RZ ;  /* 0x000000ff090b7210 */ /* 0x000fe20007ffe1ff */
[----:B------:R-:W-:Y:S02]  /*4700*/  IMAD R13, R2, R10, R13 ;  /* 0x0000000a020d7224 */ /* 0x000fe400078e020d */
[----:B------:R-:W-:Y:S02]  /*4710*/  @!P0 IMAD R9, R15, R40, R3 ;  /* 0x000000280f098224 */ /* 0x000fe400078e0203 */
[----:B------:R-:W-:Y:S02]  /*4720*/  @!P0 IMAD.MOV.U32 R3, RZ, RZ, R0 ;  /* 0x000000ffff038224 */ /* 0x000fe400078e0000 */
[----:B------:R-:W-:Y:S02]  /*4730*/  IMAD R8, R6, R11, R8 ;  /* 0x0000000b06087224 */ /* 0x000fe400078e0208 */
[----:B------:R-:W-:Y:S02]  /*4740*/  IMAD R13, R3, R2, R13 ;  /* 0x00000002030d7224 */ /* 0x000fe400078e020d */
[----:B------:R-:W-:Y:S02]  /*4750*/  IMAD R8, R9, R6, R8 ;  /* 0x0000000609087224 */ /* 0x000fe400078e0208 */
.L_x_83:
[----:B------:R-:W-:Y:S05]  /*4760*/  BRA.U UP1, `(.L_x_84) ;  /* 0x0000000101107547 */ /* 0x000fea000b800000 */
[----:B------:R-:W-:Y:S04]  /*4770*/  MOV R0, UR6 ;  /* 0x0000000600007c02 */ /* 0x000fe80008000f00 */
[----:B------:R-:W-:Y:S04]  /*4780*/  SHF.L.U32 R3, R0, 0x1f, RZ ;  /* 0x0000001f00037819 */ /* 0x000fe800000006ff */
[----:B------:R-:W2:Y:S02]  /*4790*/  SYNCS.PHASECHK.TRANS64.TRYWAIT P0, [UR7+0x138], R3 ;  /* 0x00013803ff0075a7 */ /* 0x000ea40008001107 */
[----:B--2---:R-:W-:Y:S05]  /*47a0*/  @!P0 BRA `(.L_x_85) ;  /* 0x0000003c00948947 */ /* 0x004fea0003800000 */
.L_x_84:
[----:B------:R-:W-:Y:S02]  /*47b0*/  R2UR UR19, R21 ;  /* 0x00000000151372ca */ /* 0x000fe400000e0000 */
[----:B------:R-:W-:Y:S02]  /*47c0*/  R2UR UR18, R20 ;  /* 0x00000000141272ca */ /* 0x000fe400000e0000 */
[----:B------:R-:W-:Y:S02]  /*47d0*/  ISETP.NE.U32.AND P2, PT, RZ, UR4, PT ;  /* 0x00000004ff007c0c */ /* 0x000fe4000bf45070 */
[----:B------:R-:W-:Y:S02]  /*47e0*/  SHF.L.U32 R12, R31, 0x1f, RZ ;  /* 0x0000001f1f0c7819 */ /* 0x000fe400000006ff */
[----:B------:R-:W-:Y:S05]  /*47f0*/  ISETP.NE.AND.EX P2, PT, RZ, UR5, PT, P2 ;  /* 0x00000005ff007c0c */ /* 0x000fea000bf45320 */
[----:B------:R-:W-:Y:S02]  /*4800*/  USHF.L.U32 UR19, UR19, 0x6, URZ ;  /* 0x0000000613137899 */ /* 0x000fe400080006ff */
[----:B------:R-:W-:Y:S01]  /*4810*/  USHF.L.U32 UR18, UR18, 0x7, URZ ;  /* 0x0000000712127899 */ /* 0x000fe200080006ff */
[----:B------:R-:W-:Y:S11]  /*4820*/  BRA.U !UP3, `(.L_x_86) ;  /* 0x000000010b347547 */ /* 0x000ff6000b800000 */
[----:B------:R-:W-:Y:S01]  /*4830*/  UPLOP3.LUT UP0, UPT, UPT, UPT, UP2, 0x80, 0x8 ;  /* 0x000000000008789c */ /* 0x000fe20003f0f020 */
[----:B--2---:R-:W-:Y:S02]  /*4840*/  HFMA2 R0, -RZ, RZ, 0, 5.9604644775390625e-08 ;  /* 0x00000001ff007431 */ /* 0x004fe400000001ff */
[----:B------:R-:W-:Y:S03]  /*4850*/  IMAD.MOV.U32 R91, RZ, RZ, 0x1 ;  /* 0x00000001ff5b7424 */ /* 0x000fe600078e00ff */
[----:B------:R-:W-:Y:S05]  /*4860*/  PLOP3.LUT P0, PT, PT, PT, UP0, 0x80, 0x8 ;  /* 0x000000000008781c */ /* 0x000fea0003f0f008 */
[----:B------:R-:W2:Y:S01]  /*4870*/  @UP0 LDCU.64 UR10, c[0x0][0x888] ;  /* 0x00011100ff0a07ac */ /* 0x000ea20008000a00 */
[----:B------:R-:W-:Y:S07]  /*4880*/  @UP0 UIMAD UR8, UR36, UR4, URZ ;  /* 0x00000004240802a4 */ /* 0x000fee000f8e02ff */
[----:B------:R-:W-:Y:S01]  /*4890*/  @!P0 PRMT R91, R0, 0x7610, R91 ;  /* 0x00007610005b8816 */ /* 0x000fe2000000005b */
[----:B--2---:R-:W-:Y:S03]  /*48a0*/  @UP0 UIMAD.WIDE UR10, UR8, 0x4, UR10 ;  /* 0x00000004080a08a5 */ /* 0x004fe6000f8e020a */
[----:B------:R-:W2:Y:S03]  /*48b0*/  @!UP0 LDCU UR8, c[0x0][0x880] ;  /* 0x00011000ff0887ac */ /* 0x000ea60008000800 */
[----:B------:R-:W-:Y:S01]  /*48c0*/  IMAD.U32 R10, RZ, RZ, UR10 ;  /* 0x0000000aff0a7e24 */ /* 0x000fe2000f8e00ff */
[----:B------:R-:W-:Y:S05]  /*48d0*/  MOV R11, UR11 ;  /* 0x0000000b000b7c02 */ /* 0x000fea0008000f00 */
[----:B-----5:R3:W5:Y:S02]  /*48e0*/  @P0 LDG.E R50, desc[UR46][R10.64] ;  /* 0x0000002e0a320981 */ /* 0x020764000c1e1900 */
[----:B--23--:R-:W-:Y:S07]  /*48f0*/  @!P0 IMAD.U32 R50, RZ, RZ, UR8 ;  /* 0x00000008ff328e24 */ /* 0x00cfee000f8e00ff */
.L_x_86:
[----:B-----5:R-:W-:Y:S01]  /*4900*/  @!P2 ISETP.EQ.AND P0, PT, R50, RZ, PT ;  /* 0x000000ff3200a20c */ /* 0x020fe20003f02270 */
[----:B------:R-:W-:Y:S01]  /*4910*/  @!UPT UIADD3 URZ, UPT, UPT, URZ, URZ, URZ ;  /* 0x000000fffffff290 */ /* 0x000fe2000fffe0ff */
[----:B------:R-:W-:Y:S11]  /*4920*/  @!P2 BRA `(.L_x_87) ;  /* 0x000000000014a947 */ /* 0x000ff60003800000 */
[----:B------:R-:W-:Y:S02]  /*4930*/  LOP3.LUT P2, RZ, R91, 0xff, RZ, 0xc0, !PT ;  /* 0x000000ff5bff7812 */ /* 0x000fe4000784c0ff */
[----:B------:R-:W-:Y:S04]  /*4940*/  PLOP3.LUT P0, PT, PT, PT, UP0, 0x80, 0x8 ;  /* 0x000000000008781c */ /* 0x000fe80003f0f008 */
[----:B------:R-:W-:Y:S07]  /*4950*/  PLOP3.LUT P0, PT, P0, PT, PT, 0x8, 0x80 ;  /* 0x000000000080781c */ /* 0x000fee000070e170 */
[----:B------:R-:W-:Y:S11]  /*4960*/  @P2 ISETP.EQ.AND P0, PT, R50, RZ, PT ;  /* 0x000000ff3200220c */ /* 0x000ff60003f02270 */
[----:B------:R-:W-:Y:S02]  /*4970*/  @!UPT UIADD3 URZ, UPT, UPT, URZ, URZ, URZ ;  /* 0x000000fffffff290 */ /* 0x000fe4000fffe0ff */
.L_x_87:
[----:B------:R-:W3:Y:S01]  /*4980*/  SYNCS.PHASECHK.TRANS64.TRYWAIT P2, [UR7+0x120], R12 ;  /* 0x0001200cff0075a7 */ /* 0x000ee20008041107 */
[----:B------:R-:W-:Y:S04]  /*4990*/  ELECT P4, URZ, PT ;  /* 0x0000000000ff782f */ /* 0x000fe80003880000 */
[----:B------:R-:W-:Y:S11]  /*49a0*/  PLOP3.LUT P4, PT, P0, P4, PT, 0xf2, 0x2f ;  /* 0x00000000002f781c */ /* 0x000ff60000789e72 */
[----:B------:R-:W-:Y:S02]  /*49b0*/  @!UPT UIADD3 URZ, UPT, UPT, URZ, URZ, URZ ;  /* 0x000000fffffff290 */ /* 0x000fe4000fffe0ff */
[----:B-1----:R-:W-:Y:S05]  /*49c0*/  @!P4 IADD3 R21, P0, PT, R32, 0x580, RZ ;  /* 0x000005802015c810 */ /* 0x002fea0007f1e0ff */
[----:B------:R-:W-:Y:S01]  /*49d0*/  @!P4 IMAD.X R20, RZ, RZ, R33, P0 ;  /* 0x000000ffff14c224 */ /* 0x000fe200000e0621 */
[----:B---3--:R-:W-:Y:S07]  /*49e0*/  @!P2 BRA `(.L_x_88) ;  /* 0x0000003c001ca947 */ /* 0x008fee0003800000 */
.L_x_175:
[----:B------:R-:W3:Y:S01]  /*49f0*/  LDC.64 R14, c[0x0][0xb10] ;  /* 0x0002c400ff0e7b82 */ /* 0x000ee20000000a00 */
[----:B------:R-:W-:Y:S01]  /*4a00*/  @!P4 R2UR UR8, R20 ;  /* 0x000000001408c2ca */ /* 0x000fe200000e0000 */
[----:B------:R-:W-:Y:S01]  /*4a10*/  VOTEU.ALL UP1, P4 ;  /* 0x0000000000ff7886 */ /* 0x000fe20002020000 */
[----:B------:R-:W-:Y:S01]  /*4a20*/  @!P4 R2UR UR9, R21 ;  /* 0x000000001509c2ca */ /* 0x000fe200000e0000 */
[----:B------:R-:W-:Y:S01]  /*4a30*/  UMOV UR10, 0x0 ;  /* 0x00000000000a7882 */ /* 0x000fe20000000000 */
[----:B------:R-:W-:Y:S03]  /*4a40*/  UMOV UR11, 0x10000000 ;  /* 0x10000000000b7882 */ /* 0x000fe60000000000 */
[----:B------:R-:W5:Y:S01]  /*4a50*/  LDC.64 R10, c[0x0][0xb18] ;  /* 0x0002c600ff0a7b82 */ /* 0x000f620000000a00 */
[----:B------:R-:W-:Y:S01]  /*4a60*/  @!UP1 UIADD3 UR16, UPT, UPT, UR7, 0x200, URZ ;  /* 0x0000020007109890 */ /* 0x000fe2000fffe0ff */
[----:B------:R-:W-:Y:S01]  /*4a70*/  @P3 SHF.R.U32.HI R28, RZ, 0x10, R25 ;  /* 0x00000010ff1c3819 */ /* 0x000fe20000011619 */
[----:B------:R-:W-:Y:S01]  /*4a80*/  VOTEU.ALL UP1, P4 ;  /* 0x0000000000ff7886 */ /* 0x000fe20002020000 */
[----:B------:R-:W-:Y:S01]  /*4a90*/  UMOV UR20, UR36 ;  /* 0x0000002400147c82 */ /* 0x000fe20008000000 */
[----:B------:R-:W-:Y:S03]  /*4aa0*/  VIADD R30, R30, 0x1 ;  /* 0x000000011e1e7836 */ /* 0x000fe60000000000 */
[----:B--2---:R-:W2:Y:S01]  /*4ab0*/  @!P1 LDC R0, c[0x0][0xb20] ;  /* 0x0002c800ff009b82 */ /* 0x004ea20000000800 */
[----:B------:R-:W-:Y:S01]  /*4ac0*/  IMAD.U32 R21, RZ, RZ, UR8 ;  /* 0x00000008ff157e24 */ /* 0x000fe2000f8e00ff */
[----:B------:R-:W-:Y:S06]  /*4ad0*/  UPRMT UR8, UR37, 0x654, UR17 ;  /* 0x0000065425087896 */ /* 0x000fec0008000011 */
[----:B-1----:R-:W1:Y:S01]  /*4ae0*/  @!P1 LDC R3, c[0x0][0xb0c] ;  /* 0x0002c300ff039b82 */ /* 0x002e620000000800 */
[----:B------:R-:W-:Y:S01]  /*4af0*/  IMAD.U32 R20, RZ, RZ, UR9 ;  /* 0x00000009ff147e24 */ /* 0x000fe2000f8e00ff */
[----:B------:R-:W-:Y:S04]  /*4b00*/  @!P4 R2UR UR15, R21 ;  /* 0x00000000150fc2ca */ /* 0x000fe800000e0000 */
[----:B------:R-:W-:Y:S01]  /*4b10*/  @!P4 R2UR UR14, R20 ;  /* 0x00000000140ec2ca */ /* 0x000fe200000e0000 */
[----:B------:R-:W-:Y:S11]  /*4b20*/  @!P4 IMAD.MOV.U32 R20, RZ, RZ, 0x1000 ;  /* 0x00001000ff14c424 */ /* 0x000ff600078e00ff */
[----:B------:R-:W-:Y:S01]  /*4b30*/  @!UPT UIADD3 URZ, UPT, UPT, URZ, URZ, URZ ;  /* 0x000000fffffff290 */ /* 0x000fe2000fffe0ff */
[----:B------:R1:W-:Y:S01]  /*4b40*/  @!UP1 UTMALDG.3D [UR16], [UR14], desc[UR10] ;  /* 0x00000a100e0095b4 */ /* 0x0003e20008011000 */
[----:B------:R1:W-:Y:S02]  /*4b50*/  @!P4 SYNCS.ARRIVE.TRANS64.RED.A0TR RZ, [UR7+0x110], R20 ;  /* 0x00011014ffffc9a7 */ /* 0x0003e40008300407 */
[----:B-1----:R-:W-:Y:S01]  /*4b60*/  @!P1 ISETP.NE.AND P2, PT, R3, 0x1, PT ;  /* 0x000000010300980c */ /* 0x002fe20003f45270 */
[C---:B---3--:R-:W-:Y:S01]  /*4b70*/  @!P1 IMAD.HI.U32 R14, R13.reuse, R14, RZ ;  /* 0x0000000e0d0e9227 */ /* 0x048fe200078e00ff */
[----:B-----5:R-:W-:Y:S03]  /*4b80*/  @!P1 ISETP.NE.AND P0, PT, R10, 0x1, PT ;  /* 0x000000010a00980c */ /* 0x020fe60003f05270 */
[C---:B------:R-:W-:Y:S01]  /*4b90*/  @!P1 IMAD.HI.U32 R11, R8.reuse, R11, RZ ;  /* 0x0000000b080b9227 */ /* 0x040fe200078e00ff */
[----:B------:R-:W-:Y:S04]  /*4ba0*/  @!P1 SHF.R.U32.HI R14, RZ, R15, R14 ;  /* 0x0000000fff0e9219 */ /* 0x000fe8000001160e */
[----:B--2---:R-:W-:Y:S01]  /*4bb0*/  @!P1 SHF.R.U32.HI R9, RZ, R0, R11 ;  /* 0x00000000ff099219 */ /* 0x004fe2000001160b */
[----:B------:R-:W-:Y:S01]  /*4bc0*/  SYNCS.ARRIVE.TRANS64.RED.A1T0 RZ, [UR8], RZ ;  /* 0x000000ffffff79a7 */ /* 0x000fe20008100408 */
[----:B------:R-:W-:Y:S02]  /*4bd0*/  @!P1 SEL R14, R13, R14, !P2 ;  /* 0x0000000e0d0e9207 */ /* 0x000fe40005000000 */
[----:B------:R-:W-:Y:S01]  /*4be0*/  @!P1 SEL R9, R8, R9, !P0 ;  /* 0x0000000908099207 */ /* 0x000fe20004000000 */
[----:B------:R-:W1:Y:S04]  /*4bf0*/  SYNCS.PHASECHK.TRANS64.TRYWAIT P5, [UR7+0x128], R12 ;  /* 0x0001280cff0075a7 */ /* 0x000e6800080a1107 */
[----:B------:R-:W-:Y:S02]  /*4c00*/  @!P1 IMAD.IADD R0, R9, 0x1, -R14 ;  /* 0x0000000109009824 */ /* 0x000fe400078e0a0e */
[----:B------:R-:W-:Y:S02]  /*4c10*/  @!P1 IMAD.IADD R9, R14, 0x1, -R9 ;  /* 0x000000010e099824 */ /* 0x000fe400078e0a09 */
[----:B------:R-:W-:Y:S02]  /*4c20*/  @!P1 IMAD R13, R0, R3, R13 ;  /* 0x00000003000d9224 */ /* 0x000fe400078e020d */
[----:B------:R-:W-:Y:S01]  /*4c30*/  @!P1 IMAD R8, R9, R10, R8 ;  /* 0x0000000a09089224 */ /* 0x000fe200078e0208 */
[----:B-1----:R-:W-:Y:S06]  /*4c40*/  @!P5 BRA `(.L_x_89) ;  /* 0x00000038009cd947 */ /* 0x002fec0003800000 */
.L_x_177:
[----:B-1----:R-:W-:Y:S01]  /*4c50*/  @!P4 IADD3 R3, P0, PT, R32, 0x580, RZ ;  /* 0x000005802003c810 */ /* 0x002fe20007f1e0ff */
[----:B------:R-:W-:Y:S01]  /*4c60*/  VOTEU.ALL UP1, P4 ;  /* 0x0000000000ff7886 */ /* 0x000fe20002020000 */
[----:B------:R-:W-:Y:S01]  /*4c70*/  UMOV UR20, 0x0 ;  /* 0x0000000000147882 */ /* 0x000fe20000000000 */
[----:B------:R-:W-:Y:S01]  /*4c80*/  UMOV UR21, 0x10000000 ;  /* 0x1000000000157882 */ /* 0x000fe20000000000 */
[----:B------:R-:W-:Y:S01]  /*4c90*/  @!P4 R2UR UR9, R3 ;  /* 0x000000000309c2ca */ /* 0x000fe200000e0000 */
[----:B------:R-:W-:Y:S01]  /*4ca0*/  @!P4 IMAD.X R0, RZ, RZ, R33, P0 ;  /* 0x000000ffff00c224 */ /* 0x000fe200000e0621 */
[----:B------:R-:W-:Y:S01]  /*4cb0*/  @!UP1 UIADD3 UR10, UPT, UPT, UR18, 0x40, URZ ;  /* 0x00000040120a9890 */ /* 0x000fe2000fffe0ff */
[----:B------:R-:W-:Y:S01]  /*4cc0*/  ISETP.NE.AND P0, PT, R30, 0x2, PT ;  /* 0x000000021e00780c */ /* 0x000fe20003f05270 */
[----:B------:R-:W-:Y:S01]  /*4cd0*/  UMOV UR11, UR19 ;  /* 0x00000013000b7c82 */ /* 0x000fe20008000000 */
[----:B------:R-:W-:Y:S01]  /*4ce0*/  UMOV UR12, UR36 ;  /* 0x00000024000c7c82 */ /* 0x000fe20008000000 */
[----:B------:R-:W-:Y:S01]  /*4cf0*/  @!P4 R2UR UR8, R0 ;  /* 0x000000000008c2ca */ /* 0x000fe200000e0000 */
[----:B------:R-:W-:Y:S01]  /*4d00*/  IMAD.IADD R20, R8, 0x1, R83 ;  /* 0x0000000108147824 */ /* 0x000fe200078e0253 */
[----:B------:R-:W-:Y:S01]  /*4d10*/  @P3 R2UR UR36, R28 ;  /* 0x000000001c2432ca */ /* 0x000fe200000e0000 */
[----:B------:R-:W-:Y:S01]  /*4d20*/  IMAD.IADD R21, R13, 0x1, R90 ;  /* 0x000000010d157824 */ /* 0x000fe200078e025a */
[----:B------:R-:W-:Y:S02]  /*4d30*/  SEL R0, RZ, 0x1, P0 ;  /* 0x00000001ff007807 */ /* 0x000fe40000000000 */
[----:B------:R-:W-:Y:S01]  /*4d40*/  LOP3.LUT R31, R31, 0x1, RZ, 0x3c, !PT ;  /* 0x000000011f1f7812 */ /* 0x000fe200078e3cff */
[----:B------:R-:W-:Y:S01]  /*4d50*/  IMAD.U32 R10, RZ, RZ, UR9 ;  /* 0x00000009ff0a7e24 */ /* 0x000fe2000f8e00ff */
[----:B------:R-:W-:Y:S01]  /*4d60*/  @!UP1 UIADD3 UR9, UPT, UPT, UR7, 0x118, URZ ;  /* 0x0000011807099890 */ /* 0x000fe2000fffe0ff */
[----:B------:R-:W-:Y:S02]  /*4d70*/  LOP3.LUT R29, R29, R0, RZ, 0x3c, !PT ;  /* 0x000000001d1d7212 */ /* 0x000fe400078e3cff */
[----:B------:R-:W-:Y:S02]  /*4d80*/  SEL R30, R30, RZ, P0 ;  /* 0x000000ff1e1e7207 */ /* 0x000fe40000000000 */
[----:B------:R-:W-:Y:S01]  /*4d90*/  IMAD.U32 R11, RZ, RZ, UR8 ;  /* 0x00000008ff0b7e24 */ /* 0x000fe2000f8e00ff */
[----:B------:R-:W-:Y:S01]  /*4da0*/  @!P4 R2UR UR14, R10 ;  /* 0x000000000a0ec2ca */ /* 0x000fe200000e0000 */
[----:B------:R-:W-:Y:S01]  /*4db0*/  @!UP1 UIADD3 UR8, UPT, UPT, UR7, 0x1200, URZ ;  /* 0x0000120007089890 */ /* 0x000fe2000fffe0ff */
[----:B------:R-:W-:Y:S02]  /*4dc0*/  VOTEU.ALL UP1, P4 ;  /* 0x0000000000ff7886 */ /* 0x000fe40002020000 */
[----:B------:R-:W-:Y:S11]  /*4dd0*/  @!P4 R2UR UR15, R11 ;  /* 0x000000000b0fc2ca */ /* 0x000ff600000e0000 */
[----:B------:R-:W-:Y:S02]  /*4de0*/  @!UPT UIADD3 URZ, UPT, UPT, URZ, URZ, URZ ;  /* 0x000000fffffff290 */ /* 0x000fe4000fffe0ff */
[----:B------:R2:W-:Y:S01]  /*4df0*/  @!UP1 UTMALDG.3D [UR8], [UR14], desc[UR20] ;  /* 0x000014080e0095b4 */ /* 0x0005e20008011000 */
[----:B------:R2:W-:Y:S01]  /*4e00*/  @!P4 SYNCS.ARRIVE.TRANS64.RED.A0TR RZ, [UR7+0x118], R23 ;  /* 0x00011817ffffc9a7 */ /* 0x0005e20008300407 */
[----:B------:R-:W-:Y:S01]  /*4e10*/  UPLOP3.LUT UP1, UPT, UPT, UPT, UPT, 0x80, 0x8 ;  /* 0x000000000008789c */ /* 0x000fe20003f2f070 */
[----:B------:R-:W-:Y:S01]  /*4e20*/  SYNCS.ARRIVE.TRANS64.RED.A1T0 RZ, [UR13], RZ ;  /* 0x000000ffffff79a7 */ /* 0x000fe2000810040d */
[----:B------:R-:W-:Y:S09]  /*4e30*/  @P3 BRA `(.L_x_90) ;  /* 0xfffffff400503947 */ /* 0x000ff2000383ffff */
[----:B------:R-:W-:-:S04]  /*4e40*/  SHF.L.U32 R3, R31, 0x1f, RZ ;  /* 0x0000001f1f037819 */ /* 0x000fc800000006ff */
[----:B------:R-:W1:Y:S02]  /*4e50*/  SYNCS.PHASECHK.TRANS64.TRYWAIT P0, [UR7+0x120], R3 ;  /* 0x00012003ff0075a7 */ /* 0x000e640008001107 */
[----:B-1----:R-:W-:Y:S05]  /*4e60*/  @!P0 BRA `(.L_x_91) ;  /* 0x00000038002c8947 */ /* 0x002fea0003800000 */
.L_x_179:
[----:B-1----:R-:W-:-:S07]  /*4e70*/  MOV R0, UR7 ;  /* 0x0000000700007c02 */ /* 0x002fce0008000f00 */
.L_x_92:
[----:B-1----:R-:W-:-:S04]  /*4e80*/  SHF.L.U32 R3, R31, 0x1f, RZ ;  /* 0x0000001f1f037819 */ /* 0x002fc800000006ff */
[----:B------:R1:W3:Y:S03]  /*4e90*/  SYNCS.PHASECHK.TRANS64.TRYWAIT P0, [R0+URZ+0x128], R3 ;  /* 0x00012803000075a7 */ /* 0x0002e600080011ff */
[----:B---3--:R-:W-:Y:S05]  /*4ea0*/  @!P0 NANOSLEEP.SYNCS 0x989680 ;  /* 0x009896800000895d */ /* 0x008fea0003900000 */
[----:B------:R-:W3:Y:S02]  /*4eb0*/  @!P0 SYNCS.PHASECHK.TRANS64 P0, [R0+URZ+0x128], R3 ;  /* 0x00012803000085a7 */ /* 0x000ee400080010ff */
[----:B--23--:R-:W-:Y:S05]  /*4ec0*/  @P0 EXIT ;  /* 0x000000000000094d */ /* 0x00cfea0003800000 */
[----:B------:R-:W-:Y:S05]  /*4ed0*/  BRA `(.L_x_92) ;  /* 0xfffffffc00e87947 */ /* 0x000fea000383ffff */
.L_x_81:
[----:B------:R-:W-:-:S06]  /*4ee0*/  UISETP.GE.AND UP1, UPT, UR8, 0x4, UPT ;  /* 0x000000040800788c */ /* 0x000fcc000bf26270 */
[----:B------:R-:W-:-:S13]  /*4ef0*/  PLOP3.LUT P0, PT, PT, PT, UP1, 0x80, 0x8 ;  /* 0x000000000008781c */ /* 0x000fda0003f0f018 */
[----:B------:R-:W-:Y:S05]  /*4f00*/  @!P0 EXIT ;  /* 0x000000000000894d */ /* 0x000fea0003800000 */
[----:B------:R-:W-:Y:S01]  /*4f10*/  BAR.SYNC.DEFER_BLOCKING 0x6, 0xa0 ;  /* 0x0182800000007b1d */ /* 0x000fe20000010000 */
[C---:B------:R-:W-:Y:S01]  /*4f20*/  IMAD.SHL.U32 R2, R103.reuse, 0x40, RZ ;  /* 0x0000004067027824 */ /* 0x040fe200078e00ff */
[C---:B------:R-:W-:Y:S01]  /*4f30*/  LOP3.LUT R105, R103.reuse, 0x60, RZ, 0xc0, !PT ;  /* 0x0000006067697812 */ /* 0x040fe200078ec0ff */
[C---:B------:R-:W-:Y:S02]  /*4f40*/  IMAD.SHL.U32 R95, R103.reuse, 0x20, RZ ;  /* 0x00000020675f7824 */ /* 0x040fe400078e00ff */
[----:B------:R-:W-:Y:S02]  /*4f50*/  HFMA2 R44, -RZ, RZ, 0, 0 ;  /* 0x00000000ff2c7431 */ /* 0x000fe400000001ff */
[C---:B------:R-:W-:Y:S01]  /*4f60*/  IMAD.SHL.U32 R0, R103.reuse, 0x8, RZ ;  /* 0x0000000867007824 */ /* 0x040fe200078e00ff */
[----:B------:R-:W-:Y:S01]  /*4f70*/  UMOV UR49, 0x400 ;  /* 0x0000040000317882 */ /* 0x000fe20000000000 */
[----:B------:R-:W1:Y:S01]  /*4f80*/  LDC R93, c[0x0][0x370] ;  /* 0x0000dc00ff5d7b82 */ /* 0x000e620000000800 */
[----:B------:R-:W-:Y:S01]  /*4f90*/  ULEA UR49, UR37, UR49, 0x18 ;  /* 0x0000003125317291 */ /* 0x000fe2000f8ec0ff */
[----:B------:R-:W-:Y:S01]  /*4fa0*/  LOP3.LUT R5, R2, 0x180, RZ, 0xc0, !PT ;  /* 0x0000018002057812 */ /* 0x000fe200078ec0ff */
[----:B------:R-:W-:Y:S01]  /*4fb0*/  IMAD.U32 R46, R103, 0x10000, RZ ;  /* 0x00010000672e7824 */ /* 0x000fe200078e00ff */
[----:B------:R-:W-:Y:S01]  /*4fc0*/  LOP3.LUT R95, R95, 0xc00, RZ, 0xc0, !PT ;  /* 0x00000c005f5f7812 */ /* 0x000fe200078ec0ff */
[----:B------:R-:W-:Y:S01]  /*4fd0*/  UIADD3 UR4, UPT, UPT, UR49, 0x2200, URZ ;  /* 0x0000220031047890 */ /* 0x000fe2000fffe0ff */
[----:B------:R-:W-:Y:S01]  /*4fe0*/  LOP3.LUT R0, R5, 0x30, R0, 0xf8, !PT ;  /* 0x0000003005007812 */ /* 0x000fe200078ef800 */
[----:B------:R-:W-:Y:S01]  /*4ff0*/  IMAD.SHL.U32 R5, R103, 0x2, RZ ;  /* 0x0000000267057824 */ /* 0x000fe200078e00ff */
[----:B------:R-:W2:Y:S01]  /*5000*/  LDC R42, c[0x0][0xb0c] ;  /* 0x0002c300ff2a7b82 */ /* 0x000ea20000000800 */
[----:B------:R-:W-:Y:S01]  /*5010*/  LOP3.LUT R95, R95, 0x40, R2, 0xf8, !PT ;  /* 0x000000405f5f7812 */ /* 0x000fe200078ef802 */
[----:B------:R-:W-:Y:S01]  /*5020*/  IMAD.MOV.U32 R102, RZ, RZ, RZ ;  /* 0x000000ffff667224 */ /* 0x000fe200078e00ff */
[----:B------:R-:W-:Y:S01]  /*5030*/  LOP3.LUT R46, R46, 0x600000, RZ, 0xc0, !PT ;  /* 0x006000002e2e7812 */ /* 0x000fe200078ec0ff */
[----:B------:R-:W-:Y:S01]  /*5040*/  IMAD.MOV.U32 R107, RZ, RZ, RZ ;  /* 0x000000ffff6b7224 */ /* 0x000fe200078e00ff */
[----:B------:R-:W-:-:S02]  /*5050*/  LOP3.LUT R0, R0, 0x20, R5, 0x78, !PT ;  /* 0x0000002000007812 */ /* 0x000fc400078e7805 */
[----:B------:R-:W-:Y:S02]  /*5060*/  CS2R R100, SRZ ;  /* 0x0000000000647805 */ /* 0x000fe4000001ff00 */
[----:B------:R-:W-:Y:S01]  /*5070*/  LOP3.LUT R95, R95, 0x200, R2, 0xf8, !PT ;  /* 0x000002005f5f7812 */ /* 0x000fe200078ef802 */
[----:B------:R-:W4:Y:S01]  /*5080*/  LDC R92, c[0x0][0xb20] ;  /* 0x0002c800ff5c7b82 */ /* 0x000f220000000800 */
[----:B------:R-:W3:Y:S01]  /*5090*/  LDS R3, [UR49+0x1f0] ;  /* 0x0001f031ff037984 */ /* 0x000ee20008000800 */
[----:B------:R-:W-:Y:S01]  /*50a0*/  LOP3.LUT R103, R103, 0x2, RZ, 0xc0, !PT ;  /* 0x0000000267677812 */ /* 0x000fe200078ec0ff */
[----:B------:R-:W-:Y:S01]  /*50b0*/  IMAD.MOV.U32 R99, RZ, RZ, RZ ;  /* 0x000000ffff637224 */ /* 0x000fe200078e00ff */
[----:B------:R-:W-:Y:S01]  /*50c0*/  LOP3.LUT R95, R95, R0, RZ, 0xfc, !PT ;  /* 0x000000005f5f7212 */ /* 0x000fe200078efcff */
[----:B------:R-:W-:Y:S01]  /*50d0*/  IMAD.U32 R104, RZ, RZ, UR4 ;  /* 0x00000004ff687e24 */ /* 0x000fe2000f8e00ff */
[----:B------:R-:W-:Y:S01]  /*50e0*/  IADD3 R97, PT, PT, -R103, RZ, RZ ;  /* 0x000000ff67617210 */ /* 0x000fe20007ffe1ff */
[----:B------:R-:W1:Y:S01]  /*50f0*/  LDCU.64 UR52, c[0x0][0x348] ;  /* 0x00006900ff3477ac */ /* 0x000e620008000a00 */
[----:B------:R-:W1:Y:S01]  /*5100*/  LDC R41, c[0x0][0xb30] ;  /* 0x0002cc00ff297b82 */ /* 0x000e620000000800 */
[----:B------:R-:W1:Y:S01]  /*5110*/  LDCU.64 UR38, c[0x0][0x888] ;  /* 0x00011100ff2677ac */ /* 0x000e620008000a00 */
[----:B------:R-:W1:Y:S06]  /*5120*/  LDCU.64 UR44, c[0x0][0x890] ;  /* 0x00011200ff2c77ac */ /* 0x000e6c0008000a00 */
[----:B------:R-:W1:Y:S01]  /*5130*/  LDC.64 R88, c[0x0][0xb10] ;  /* 0x0002c400ff587b82 */ /* 0x000e620000000a00 */
[----:B------:R-:W-:-:S07]  /*5140*/  UIADD3 UR48, UPT, UPT, UR49, 0x200, URZ ;  /* 0x0000020031307890 */ /* 0x000fce000fffe0ff */
[----:B------:R-:W1:Y:S08]  /*5150*/  LDC.64 R38, c[0x0][0xb18] ;  /* 0x0002c600ff267b82 */ /* 0x000e700000000a00 */
[----:B------:R-:W1:Y:S08]  /*5160*/  LDC.64 R36, c[0x0][0xb28] ;  /* 0x0002ca00ff247b82 */ /* 0x000e700000000a00 */
[----:B------:R-:W1:Y:S01]  /*5170*/  LDC.64 R86, c[0x0][0x8b0] ;  /* 0x00022c00ff567b82 */ /* 0x000e620000000a00 */
[----:B---3--:R-:W-:-:S07]  /*5180*/  IMAD.IADD R46, R3, 0x1, R46 ;  /* 0x00000001032e7824 */ /* 0x008fce00078e022e */
[----:B------:R-:W3:Y:S08]  /*5190*/  LDC.64 R84, c[0x0][0x8a8] ;  /* 0x00022a00ff547b82 */ /* 0x000ef00000000a00 */
[----:B--2-4-:R-:W1:Y:S02]  /*51a0*/  LDC R94, c[0x0][0x374] ;  /* 0x0000dd00ff5e7b82 */ /* 0x014e640000000800 */
.L_x_118:
[----:B------:R-:W-:Y:S02]  /*51b0*/  LEA R0, R107, UR49, 0x3 ;  /* 0x000000316b007c11 */ /* 0x000fe4000f8e18ff */
[----:B------:R-:W-:Y:S02]  /*51c0*/  SHF.L.U32 R3, R101, 0x1f, RZ ;  /* 0x0000001f65037819 */ /* 0x000fe400000006ff */
[----:B------:R-:W-:Y:S02]  /*51d0*/  LEA R16, R107, UR49, 0x4 ;  /* 0x000000316b107c11 */ /* 0x000fe4000f8e20ff */
[----:B------:R-:W2:Y:S02]  /*51e0*/  SYNCS.PHASECHK.TRANS64.TRYWAIT P0, [R0+URZ+0x140], R3 ;  /* 0x00014003000075a7 */ /* 0x000ea400080011ff */
[----:B-12---:R-:W-:Y:S05]  /*51f0*/  @!P0 BRA `(.L_x_93) ;  /* 0x0000003400608947 */ /* 0x006fea0003800000 */
.L_x_180:
[----:B------:R-:W4:Y:S01]  /*5200*/  LDC.64 R12, c[0x0][0xb10] ;  /* 0x0002c400ff0c7b82 */ /* 0x000f220000000a00 */
[----:B------:R-:W3:Y:S01]  /*5210*/  LDS.128 R16, [R16+0x1d0] ;  /* 0x0001d00010107984 */ /* 0x000ee20000000c00 */
[----:B-1----:R-:W-:Y:S01]  /*5220*/  ISETP.NE.AND P1, PT, R41, 0x1, PT ;  /* 0x000000012900780c */ /* 0x002fe20003f25270 */
[----:B--2---:R-:W-:Y:S01]  /*5230*/  VIADD R0, R0, 0x150 ;  /* 0x0000015000007836 */ /* 0x004fe20000000000 */
[----:B------:R-:W-:Y:S04]  /*5240*/  ISETP.GE.AND P0, PT, R40, 0x1, PT ;  /* 0x000000012800780c */ /* 0x000fe80003f06270 */
[----:B------:R-:W1:Y:S01]  /*5250*/  LDC.64 R10, c[0x0][0xb18] ;  /* 0x0002c600ff0a7b82 */ /* 0x000e620000000a00 */
[----:B------:R-:W-:Y:S01]  /*5260*/  PRMT R0, RZ, 0x654, R0 ;  /* 0x00000654ff007816 */ /* 0x000fe20000000000 */
[----:B------:R-:W-:Y:S01]  /*5270*/  @!PT LDS RZ, [RZ] ;  /* 0x00000000fffff984 */ /* 0x000fe20000000800 */
[----:B------:R-:W-:Y:S01]  /*5280*/  @!PT LDS RZ, [RZ] ;  /* 0x00000000fffff984 */ /* 0x000fe20000000800 */
[----:B------:R-:W-:Y:S01]  /*5290*/  @!PT LDS RZ, [RZ] ;  /* 0x00000000fffff984 */ /* 0x000fe20000000800 */
[----:B------:R-:W-:Y:S01]  /*52a0*/  @!PT LDS RZ, [RZ] ;  /* 0x00000000fffff984 */ /* 0x000fe20000000800 */
[----:B------:R2:W-:Y:S06]  /*52b0*/  MEMBAR.ALL.CTA ;  /* 0x0000000000007992 */ /* 0x0005ec0000008000 */
[----:B--2---:R-:W2:Y:S01]  /*52c0*/  FENCE.VIEW.ASYNC.S ;  /* 0x00000000000073c6 */ /* 0x004ea20000000000 */
[----:B------:R-:W1:Y:S08]  /*52d0*/  @!P1 LDC R14, c[0x0][0xb20] ;  /* 0x0002c800ff0e9b82 */ /* 0x000e700000000800 */
[----:B------:R-:W1:Y:S01]  /*52e0*/  @!P1 LDC R9, c[0x0][0xb0c] ;  /* 0x0002c300ff099b82 */ /* 0x000e620000000800 */
[----:B--2---:R2:W-:Y:S01]  /*52f0*/  SYNCS.ARRIVE.TRANS64.RED.A1T0 RZ, [R0+URZ], RZ ;  /* 0x000000ff00ff79a7 */ /* 0x0045e200081004ff */
[----:B---3--:R-:W-:Y:S04]  /*5300*/  LOP3.LUT P4, RZ, R18, 0x1, RZ, 0xc0, !PT ;  /* 0x0000000112ff7812 */ /* 0x008fe8000788c0ff */
[----:B------:R-:W-:Y:S09]  /*5310*/  P2R R106, PR, RZ, 0x10 ;  /* 0x00000010ff6a7803 */ /* 0x000ff20000000000 */
[----:B------:R-:W-:Y:S02]  /*5320*/  @P4 MOV R45, R16 ;  /* 0x00000010002d4202 */ /* 0x000fe40000000f00 */
[----:B------:R-:W-:Y:S01]  /*5330*/  @P4 LOP3.LUT R43, R17, 0xffff, RZ, 0xc0, !PT ;  /* 0x0000ffff112b4812 */ /* 0x000fe200078ec0ff */
[----:B--2-4-:R-:W-:Y:S06]  /*5340*/  @!P0 BRA `(.L_x_94) ;  /* 0x0000000000a48947 */ /* 0x014fec0003800000 */
[----:B------:R-:W-:Y:S01]  /*5350*/  IMAD.HI.U32 R23, R94, R39, RZ ;  /* 0x000000275e177227 */ /* 0x000fe200078e00ff */
[----:B------:R-:W-:Y:S02]  /*5360*/  ISETP.NE.AND P0, PT, R38, 0x1, PT ;  /* 0x000000012600780c */ /* 0x000fe40003f05270 */
[----:B------:R-:W-:Y:S01]  /*5370*/  ISETP.NE.AND P2, PT, R40, 0x1, PT ;  /* 0x000000012800780c */ /* 0x000fe20003f45270 */
[----:B------:R-:W-:Y:S01]  /*5380*/  IMAD.HI.U32 R22, R93, R88, RZ ;  /* 0x000000585d167227 */ /* 0x000fe200078e00ff */
[----:B------:R-:W-:Y:S02]  /*5390*/  SHF.R.U32.HI R23, RZ, R92, R23 ;  /* 0x0000005cff177219 */ /* 0x000fe40000011617 */
[----:B------:R-:W-:Y:S01]  /*53a0*/  ISETP.NE.AND P3, PT, R42, 0x1, PT ;  /* 0x000000012a00780c */ /* 0x000fe20003f65270 */
[----:B------:R-:W-:Y:S01]  /*53b0*/  IMAD.HI.U32 R26, R45, R88, RZ ;  /* 0x000000582d1a7227 */ /* 0x000fe200078e00ff */
[----:B------:R-:W-:Y:S02]  /*53c0*/  SHF.R.U32.HI R22, RZ, R89, R22 ;  /* 0x00000059ff167219 */ /* 0x000fe40000011616 */
[----:B------:R-:W-:Y:S01]  /*53d0*/  SEL R3, R94, R23, !P0 ;  /* 0x000000175e037207 */ /* 0x000fe20004000000 */
[----:B------:R-:W-:Y:S01]  /*53e0*/  IMAD.HI.U32 R23, R43, R39, RZ ;  /* 0x000000272b177227 */ /* 0x000fe200078e00ff */
[----:B------:R-:W-:Y:S02]  /*53f0*/  SEL R7, R93, R22, !P3 ;  /* 0x000000165d077207 */ /* 0x000fe40005800000 */
[----:B------:R-:W-:Y:S01]  /*5400*/  SHF.R.U32.HI R26, RZ, R89, R26 ;  /* 0x00000059ff1a7219 */ /* 0x000fe2000001161a */
[-C--:B------:R-:W-:Y:S04]  /*5410*/  IMAD.HI.U32 R22, R3, R36.reuse, RZ ;  /* 0x0000002403167227 */ /* 0x080fe800078e00ff */
[----:B------:R-:W-:Y:S01]  /*5420*/  IMAD.HI.U32 R24, R7, R36, RZ ;  /* 0x0000002407187227 */ /* 0x000fe200078e00ff */
[-C--:B------:R-:W-:Y:S02]  /*5430*/  @P2 SHF.R.U32.HI R3, RZ, R37.reuse, R22 ;  /* 0x00000025ff032219 */ /* 0x080fe40000011616 */
[----:B------:R-:W-:Y:S02]  /*5440*/  SHF.R.U32.HI R22, RZ, R92, R23 ;  /* 0x0000005cff167219 */ /* 0x000fe40000011617 */
[----:B------:R-:W-:Y:S01]  /*5450*/  @P2 SHF.R.U32.HI R7, RZ, R37, R24 ;  /* 0x00000025ff072219 */ /* 0x000fe20000011618 */
[C---:B------:R-:W-:Y:S01]  /*5460*/  IMAD R2, R40.reuse, R3, RZ ;  /* 0x0000000328027224 */ /* 0x040fe200078e02ff */
[----:B------:R-:W-:Y:S02]  /*5470*/  SEL R5, R43, R22, !P0 ;  /* 0x000000162b057207 */ /* 0x000fe40004000000 */
[----:B------:R-:W-:Y:S01]  /*5480*/  SEL R3, R45, R26, !P3 ;  /* 0x0000001a2d037207 */ /* 0x000fe20005800000 */
[----:B------:R-:W-:Y:S01]  /*5490*/  IMAD R4, R40, R7, RZ ;  /* 0x0000000728047224 */ /* 0x000fe200078e02ff */
[C---:B------:R-:W-:Y:S01]  /*54a0*/  ISETP.GE.AND P0, PT, R5.reuse, R2, PT ;  /* 0x000000020500720c */ /* 0x040fe20003f06270 */
[----:B------:R-:W-:Y:S03]  /*54b0*/  IMAD.HI.U32 R6, R5, R36, RZ ;  /* 0x0000002405067227 */ /* 0x000fe600078e00ff */
[----:B------:R-:W-:Y:S01]  /*54c0*/  ISETP.GE.OR P0, PT, R3, R4, P0 ;  /* 0x000000040300720c */ /* 0x000fe20000706670 */
[----:B------:R-:W-:Y:S01]  /*54d0*/  IMAD.MOV R4, RZ, RZ, -R3 ;  /* 0x000000ffff047224 */ /* 0x000fe200078e0a03 */
[-C--:B------:R-:W-:Y:S03]  /*54e0*/  SHF.R.U32.HI R6, RZ, R37.reuse, R6 ;  /* 0x00000025ff067219 */ /* 0x080fe60000011606 */
[----:B------:R-:W-:Y:S01]  /*54f0*/  IMAD R45, R42, R4, R45 ;  /* 0x000000042a2d7224 */ /* 0x000fe200078e022d */
[----:B------:R-:W-:Y:S05]  /*5500*/  SEL R15, R5, R6, !P2 ;  /* 0x00000006050f7207 */ /* 0x000fea0005000000 */
[----:B------:R-:W-:Y:S02]  /*5510*/  IMAD.MOV R6, RZ, RZ, -R15 ;  /* 0x000000ffff067224 */ /* 0x000fe400078e0a0f */
[C---:B------:R-:W-:Y:S04]  /*5520*/  @!P0 IMAD.HI.U32 R2, R3.reuse, R36, RZ ;  /* 0x0000002403028227 */ /* 0x040fe800078e00ff */
[----:B------:R-:W-:Y:S01]  /*5530*/  IMAD R6, R40, R6, R5 ;  /* 0x0000000628067224 */ /* 0x000fe200078e0205 */
[----:B------:R-:W-:Y:S04]  /*5540*/  @!P0 SHF.R.U32.HI R2, RZ, R37, R2 ;  /* 0x00000025ff028219 */ /* 0x000fe80000011602 */
[----:B------:R-:W-:Y:S02]  /*5550*/  @!P0 SEL R0, R3, R2, !P2 ;  /* 0x0000000203008207 */ /* 0x000fe40005000000 */
[----:B------:R-:W-:Y:S02]  /*5560*/  IADD3 R2, PT, PT, -R5, RZ, RZ ;  /* 0x000000ff05027210 */ /* 0x000fe40007ffe1ff */
[----:B------:R-:W-:Y:S01]  /*5570*/  @!P0 IADD3 R8, PT, PT, R15, -R0, RZ ;  /* 0x800000000f088210 */ /* 0x000fe20007ffe0ff */
[----:B------:R-:W-:Y:S02]  /*5580*/  @!P0 IMAD R0, R7, R6, R0 ;  /* 0x0000000607008224 */ /* 0x000fe400078e0200 */
[----:B------:R-:W-:Y:S02]  /*5590*/  IMAD R43, R38, R2, R43 ;  /* 0x00000002262b7224 */ /* 0x000fe400078e022b */
[----:B------:R-:W-:Y:S02]  /*55a0*/  @!P0 IMAD R5, R8, R40, R3 ;  /* 0x0000002808058224 */ /* 0x000fe400078e0203 */
[----:B------:R-:W-:Y:S04]  /*55b0*/  @!P0 IMAD.MOV.U32 R3, RZ, RZ, R0 ;  /* 0x000000ffff038224 */ /* 0x000fe800078e0000 */
[----:B------:R-:W-:Y:S02]  /*55c0*/  IMAD R45, R3, R42, R45 ;  /* 0x0000002a032d7224 */ /* 0x000fe400078e022d */
[----:B------:R-:W-:Y:S07]  /*55d0*/  IMAD R43, R5, R38, R43 ;  /* 0x00000026052b7224 */ /* 0x000fee00078e022b */
.L_x_94:
[----:B-1----:R-:W-:Y:S01]  /*55e0*/  @!P1 ISETP.NE.AND P0, PT, R10, 0x1, PT ;  /* 0x000000010a00980c */ /* 0x002fe20003f05270 */
[----:B------:R-:W-:Y:S01]  /*55f0*/  @!P1 IMAD.HI.U32 R0, R45, R12, RZ ;  /* 0x0000000c2d009227 */ /* 0x000fe200078e00ff */
[----:B------:R-:W-:Y:S01]  /*5600*/  @!P1 ISETP.NE.AND P2, PT, R9, 0x1, PT ;  /* 0x000000010900980c */ /* 0x000fe20003f45270 */
[----:B------:R-:W-:Y:S01]  /*5610*/  ULOP3.LUT UP0, URZ, UR48, 0x1b0, URZ, 0xc0, !UPT ;  /* 0x000001b030ff7892 */ /* 0x000fe2000f80c0ff */
[----:B------:R-:W-:Y:S01]  /*5620*/  R2UR UR42, R21 ;  /* 0x00000000152a72ca */ /* 0x000fe200000e0000 */
[----:B------:R-:W-:Y:S01]  /*5630*/  @!P1 IMAD.HI.U32 R3, R43, R11, RZ ;  /* 0x0000000b2b039227 */ /* 0x000fe200078e00ff */
[----:B------:R-:W-:Y:S02]  /*5640*/  @!P1 SHF.R.U32.HI R0, RZ, R13, R0 ;  /* 0x0000000dff009219 */ /* 0x000fe40000011600 */
[----:B------:R-:W-:Y:S01]  /*5650*/  R2UR UR41, R20 ;  /* 0x00000000142972ca */ /* 0x000fe200000e0000 */
[----:B------:R-:W-:Y:S01]  /*5660*/  VIADD R107, R107, 0x1 ;  /* 0x000000016b6b7836 */ /* 0x000fe20000000000 */
[----:B------:R-:W-:Y:S02]  /*5670*/  @!P1 SHF.R.U32.HI R2, RZ, R14, R3 ;  /* 0x0000000eff029219 */ /* 0x000fe40000011603 */
[----:B------:R-:W-:Y:S02]  /*5680*/  @!P1 SEL R3, R45, R0, !P2 ;  /* 0x000000002d039207 */ /* 0x000fe40005000000 */
[----:B------:R-:W-:Y:S02]  /*5690*/  @!P1 SEL R2, R43, R2, !P0 ;  /* 0x000000022b029207 */ /* 0x000fe40004000000 */
[----:B------:R-:W-:Y:S01]  /*56a0*/  @P4 SHF.R.U32.HI R98, RZ, 0x10, R17 ;  /* 0x00000010ff624819 */ /* 0x000fe20000011611 */
[----:B------:R-:W-:Y:S02]  /*56b0*/  USHF.L.U32 UR42, UR42, 0x6, URZ ;  /* 0x000000062a2a7899 */ /* 0x000fe400080006ff */
[----:B------:R-:W-:Y:S02]  /*56c0*/  @!P1 IMAD.IADD R0, R2, 0x1, -R3 ;  /* 0x0000000102009824 */ /* 0x000fe400078e0a03 */
[----:B------:R-:W-:Y:S01]  /*56d0*/  @!P1 IMAD.IADD R2, R3, 0x1, -R2 ;  /* 0x0000000103029824 */ /* 0x000fe200078e0a02 */
[----:B------:R-:W-:Y:S01]  /*56e0*/  USHF.L.U32 UR41, UR41, 0x7, URZ ;  /* 0x0000000729297899 */ /* 0x000fe200080006ff */
[----:B------:R-:W-:Y:S02]  /*56f0*/  @!P1 IMAD R45, R0, R9, R45 ;  /* 0x00000009002d9224 */ /* 0x000fe400078e022d */
[----:B------:R-:W-:Y:S01]  /*5700*/  @!P1 IMAD R43, R2, R10, R43 ;  /* 0x0000000a022b9224 */ /* 0x000fe200078e022b */
[----:B------:R-:W-:Y:S08]  /*5710*/  BRA.U !UP0, `(.L_x_95) ;  /* 0x0000000108407547 */ /* 0x000ff0000b800000 */
[----:B------:R-:W1:Y:S01]  /*5720*/  LDCU.64 UR8, c[0x4][0x80] ;  /* 0x01001000ff0877ac */ /* 0x000e620008000a00 */
[----:B------:R-:W-:Y:S01]  /*5730*/  MOV R3, 0x0 ;  /* 0x0000000000037802 */ /* 0x000fe20000000f00 */
[----:B------:R-:W-:Y:S02]  /*5740*/  HFMA2 R12, -RZ, RZ, 0, 5.9604644775390625e-08 ;  /* 0x00000001ff0c7431 */ /* 0x000fe400000001ff */
[----:B------:R-:W-:Y:S02]  /*5750*/  IMAD.MOV.U32 R8, RZ, RZ, 0x70 ;  /* 0x00000070ff087424 */ /* 0x000fe400078e00ff */
[----:B------:R-:W-:Y:S01]  /*5760*/  IMAD.MOV.U32 R13, RZ, RZ, RZ ;  /* 0x000000ffff0d7224 */ /* 0x000fe200078e00ff */
[----:B------:R-:W2:Y:S01]  /*5770*/  LDCU.64 UR6, c[0x4][0x88] ;  /* 0x01001100ff0677ac */ /* 0x000ea20008000a00 */
[----:B------:R-:W3:Y:S01]  /*5780*/  LDC.64 R2, c[0x4][R3] ;  /* 0x0100000003027b82 */ /* 0x000ee20000000a00 */
[----:B------:R-:W4:Y:S01]  /*5790*/  LDCU.64 UR4, c[0x4][0x8] ;  /* 0x01000100ff0477ac */ /* 0x000f220008000a00 */
[----:B-1----:R-:W-:Y:S01]  /*57a0*/  MOV R5, UR9 ;  /* 0x0000000900057c02 */ /* 0x002fe20008000f00 */
[----:B------:R-:W-:Y:S01]  /*57b0*/  IMAD.U32 R4, RZ, RZ, UR8 ;  /* 0x00000008ff047e24 */ /* 0x000fe2000f8e00ff */
[----:B--2---:R-:W-:Y:S01]  /*57c0*/  MOV R7, UR7 ;  /* 0x0000000700077c02 */ /* 0x004fe20008000f00 */
[----:B------:R-:W-:Y:S01]  /*57d0*/  IMAD.U32 R6, RZ, RZ, UR6 ;  /* 0x00000006ff067e24 */ /* 0x000fe2000f8e00ff */
[----:B----4-:R-:W-:Y:S01]  /*57e0*/  MOV R11, UR5 ;  /* 0x00000005000b7c02 */ /* 0x010fe20008000f00 */
[----:B------:R-:W-:Y:S02]  /*57f0*/  IMAD.U32 R10, RZ, RZ, UR4 ;  /* 0x00000004ff0a7e24 */ /* 0x000fe4000f8e00ff */
[----:B------:R-:W-:Y:S07]  /*5800*/  LEPC R20, `(.L_x_95) ;  /* 0x000000001014794e */ /* 0x000fee0000000000 */
[----:B---3-5:R-:W-:Y:S05]  /*5810*/  CALL.ABS.NOINC R2 ;  /* 0x0000000002007343 */ /* 0x028fea0003c00000 */
.L_x_95:
[----:B------:R-:W-:Y:S01]  /*5820*/  LOP3.LUT P0, RZ, R104, 0x1b0, RZ, 0xc0, !PT ;  /* 0x000001b068ff7812 */ /* 0x000fe2000780c0ff */
[----:B------:R-:W-:Y:S11]  /*5830*/  BSSY.RECONVERGENT B6, `(.L_x_96) ;  /* 0x0000013000067945 */ /* 0x000ff60003800200 */
[----:B------:R-:W-:Y:S01]  /*5840*/  @!UPT UIADD3 URZ, UPT, UPT, URZ, URZ, URZ ;  /* 0x000000fffffff290 */ /* 0x000fe2000fffe0ff */
[----:B------:R-:W-:Y:S05]  /*5850*/  @!P0 BRA `(.L_x_97) ;  /* 0x0000000000408947 */ /* 0x000fea0003800000 */
        /* <DEDUP_REMOVED lines=16> */
.L_x_97:
[----:B------:R-:W-:Y:S05]  /*5960*/  BSYNC.RECONVERGENT B6 ;  /* 0x0000000000067941 */ /* 0x000fea0003800200 */
.L_x_96:
[----:B------:R-:W-:Y:S01]  /*5970*/  ISETP.NE.U32.AND P4, PT, R86, RZ, PT ;  /* 0x000000ff5600720c */ /* 0x000fe20003f85070 */
[----:B------:R-:W-:Y:S01]  /*5980*/  UISETP.NE.AND UP2, UPT, UR50, URZ, UPT ;  /* 0x000000ff3200728c */ /* 0x000fe2000bf45270 */
[----:B------:R-:W-:Y:S01]  /*5990*/  ISETP.NE.U32.AND P2, PT, RZ, UR38, PT ;  /* 0x00000026ff007c0c */ /* 0x000fe2000bf45070 */
[----:B------:R-:W-:Y:S01]  /*59a0*/  UISETP.NE.U32.AND UP1, UPT, UR44, URZ, UPT ;  /* 0x000000ff2c00728c */ /* 0x000fe2000bf25070 */
[----:B------:R-:W-:Y:S01]  /*59b0*/  ISETP.NE.AND.EX P4, PT, R87, RZ, PT, P4 ;  /* 0x000000ff5700720c */ /* 0x000fe20003f85340 */
[----:B------:R-:W-:Y:S01]  /*59c0*/  UPLOP3.LUT UP0, UPT, UPT, UPT, UPT, 0x40, 0x4 ;  /* 0x000000000004789c */ /* 0x000fe20003f0e870 */
[----:B------:R-:W-:Y:S01]  /*59d0*/  ISETP.NE.AND.EX P2, PT, RZ, UR39, PT, P2 ;  /* 0x00000027ff007c0c */ /* 0x000fe2000bf45320 */
[----:B------:R-:W-:Y:S01]  /*59e0*/  UISETP.NE.AND.EX UP1, UPT, UR45, URZ, UPT, UP1 ;  /* 0x000000ff2d00728c */ /* 0x000fe2000bf25310 */
[----:B------:R-:W-:Y:S04]  /*59f0*/  PLOP3.LUT P1, PT, PT, PT, UP2, 0x80, 0x8 ;  /* 0x000000000008781c */ /* 0x000fe80003f2f028 */
[----:B------:R-:W-:Y:S06]  /*5a00*/  @UP2 UPLOP3.LUT UP0, UPT, UPT, UPT, UP1, 0x80, 0x8 ;  /* 0x000000000008289c */ /* 0x000fec0003f0f010 */
[----:B------:R-:W-:Y:S01]  /*5a10*/  PLOP3.LUT P0, PT, PT, PT, UP0, 0x80, 0x8 ;  /* 0x000000000008781c */ /* 0x000fe20003f0f008 */
[----:B------:R-:W-:Y:S01]  /*5a20*/  @!UPT UIADD3 URZ, UPT, UPT, URZ, URZ, URZ ;  /* 0x000000fffffff290 */ /* 0x000fe2000fffe0ff */
[----:B------:R-:W-:Y:S11]  /*5a30*/  BRA.U !UP1, `(.L_x_98) ;  /* 0x0000000109387547 */ /* 0x000ff6000b800000 */
[----:B------:R-:W-:Y:S01]  /*5a40*/  UISETP.NE.U32.AND UP0, UPT, UR38, URZ, UPT ;  /* 0x000000ff2600728c */ /* 0x000fe2000bf05070 */
[----:B------:R-:W-:Y:S02]  /*5a50*/  HFMA2 R0, -RZ, RZ, 0, 5.9604644775390625e-08 ;  /* 0x00000001ff007431 */ /* 0x000fe400000001ff */
[----:B------:R-:W-:Y:S01]  /*5a60*/  IMAD.MOV.U32 R91, RZ, RZ, 0x1 ;  /* 0x00000001ff5b7424 */ /* 0x000fe200078e00ff */
[----:B------:R-:W-:Y:S06]  /*5a70*/  UISETP.NE.AND.EX UP0, UPT, UR39, URZ, UPT, UP0 ;  /* 0x000000ff2700728c */ /* 0x000fec000bf05300 */
[----:B------:R-:W-:Y:S05]  /*5a80*/  PLOP3.LUT P3, PT, PT, PT, UP0, 0x80, 0x8 ;  /* 0x000000000008781c */ /* 0x000fea0003f6f008 */
[----:B------:R-:W1:Y:S01]  /*5a90*/  @UP0 LDCU.64 UR6, c[0x0][0x888] ;  /* 0x00011100ff0607ac */ /* 0x000e620008000a00 */
[----:B------:R-:W-:Y:S07]  /*5aa0*/  @UP0 UIMAD UR4, UR36, UR44, URZ ;  /* 0x0000002c240402a4 */ /* 0x000fee000f8e02ff */
[----:B------:R-:W-:Y:S01]  /*5ab0*/  @!P3 PRMT R91, R0, 0x7610, R91 ;  /* 0x00007610005bb816 */ /* 0x000fe2000000005b */
[----:B-1----:R-:W-:Y:S03]  /*5ac0*/  @UP0 UIMAD.WIDE UR6, UR4, 0x4, UR6 ;  /* 0x00000004040608a5 */ /* 0x002fe6000f8e0206 */
[----:B------:R-:W1:Y:S03]  /*5ad0*/  @!UP0 LDCU UR4, c[0x0][0x880] ;  /* 0x00011000ff0487ac */ /* 0x000e660008000800 */
[----:B------:R-:W-:Y:S01]  /*5ae0*/  IMAD.U32 R2, RZ, RZ, UR6 ;  /* 0x00000006ff027e24 */ /* 0x000fe2000f8e00ff */
[----:B------:R-:W-:Y:S05]  /*5af0*/  MOV R3, UR7 ;  /* 0x0000000700037c02 */ /* 0x000fea0008000f00 */
[----:B-----5:R2:W5:Y:S02]  /*5b00*/  @P3 LDG.E R50, desc[UR46][R2.64] ;  /* 0x0000002e02323981 */ /* 0x020564000c1e1900 */
[----:B-12---:R-:W-:Y:S02]  /*5b10*/  @!P3 IMAD.U32 R50, RZ, RZ, UR4 ;  /* 0x00000004ff32be24 */ /* 0x006fe4000f8e00ff */
.L_x_98:
[----:B------:R-:W-:Y:S05]  /*5b20*/  @!P4 BRA `(.L_x_99) ;  /* 0x000000000020c947 */ /* 0x000fea0003800000 */
[----:B------:R-:W-:Y:S04]  /*5b30*/  ISETP.NE.U32.AND P3, PT, R84, RZ, PT ;  /* 0x000000ff5400720c */ /* 0x000fe80003f65070 */
[----:B------:R-:W-:Y:S11]  /*5b40*/  ISETP.NE.AND.EX P3, PT, R85, RZ, PT, P3 ;  /* 0x000000ff5500720c */ /* 0x000ff60003f65330 */
[----:B------:R-:W-:Y:S02]  /*5b50*/  @!UPT UIADD3 URZ, UPT, UPT, URZ, URZ, URZ ;  /* 0x000000fffffff290 */ /* 0x000fe4000fffe0ff */
[----:B------:R-:W1:Y:S01]  /*5b60*/  @P3 LDC.64 R2, c[0x0][0x8a8] ;  /* 0x00022a00ff023b82 */ /* 0x000e620000000a00 */
[----:B------:R-:W-:Y:S04]  /*5b70*/  @P3 IMAD R0, R86, UR36, RZ ;  /* 0x0000002456003c24 */ /* 0x000fe8000f8e02ff */
[----:B-1----:R-:W-:Y:S05]  /*5b80*/  @P3 IMAD.WIDE R2, R0, 0x4, R2 ;  /* 0x0000000400023825 */ /* 0x002fea00078e0202 */
[----:B-----5:R1:W5:Y:S02]  /*5b90*/  @P3 LDG.E R47, desc[UR46][R2.64] ;  /* 0x0000002e022f3981 */ /* 0x020364000c1e1900 */
[----:B-1----:R-:W2:Y:S02]  /*5ba0*/  @!P3 LDC R47, c[0x0][0x8a0] ;  /* 0x00022800ff2fbb82 */ /* 0x002ea40000000800 */
.L_x_99:
[----:B-----5:R-:W-:Y:S01]  /*5bb0*/  ISETP.NE.AND P4, PT, R50, RZ, PT ;  /* 0x000000ff3200720c */ /* 0x020fe20003f85270 */
[----:B------:R-:W-:Y:S01]  /*5bc0*/  BSSY B1, `(.L_x_100) ;  /* 0x0000042000017945 */ /* 0x000fe20003800000 */
[----:B------:R-:W-:Y:S01]  /*5bd0*/  SEL R9, RZ, 0xffffffff, P2 ;  /* 0xffffffffff097807 */ /* 0x000fe20001000000 */
[----:B------:R-:W-:Y:S01]  /*5be0*/  IMAD.MOV.U32 R55, RZ, RZ, 0x1 ;  /* 0x00000001ff377424 */ /* 0x000fe200078e00ff */
[----:B------:R-:W-:Y:S02]  /*5bf0*/  LOP3.LUT P3, RZ, R91, 0xff, RZ, 0xc0, !PT ;  /* 0x000000ff5bff7812 */ /* 0x000fe4000786c0ff */
[----:B------:R-:W-:Y:S02]  /*5c00*/  CS2R R62, SRZ ;  /* 0x00000000003e7805 */ /* 0x000fe4000001ff00 */
[----:B------:R-:W-:Y:S02]  /*5c10*/  @P1 SEL R2, RZ, 0xffffffff, P4 ;  /* 0xffffffffff021807 */ /* 0x000fe40002000000 */
[----:B------:R-:W-:Y:S02]  /*5c20*/  CS2R R60, SRZ ;  /* 0x00000000003c7805 */ /* 0x000fe4000001ff00 */
[----:B------:R-:W-:Y:S02]  /*5c30*/  LEA R0, R100, UR49, 0x3 ;  /* 0x0000003164007c11 */ /* 0x000fe4000f8e18ff */
[----:B------:R-:W-:Y:S02]  /*5c40*/  CS2R R58, SRZ ;  /* 0x00000000003a7805 */ /* 0x000fe4000001ff00 */
[----:B------:R-:W-:Y:S02]  /*5c50*/  @P0 SEL R2, R9, R2, !P3 ;  /* 0x0000000209020207 */ /* 0x000fe40005800000 */
[----:B------:R-:W-:Y:S02]  /*5c60*/  CS2R R56, SRZ ;  /* 0x0000000000387805 */ /* 0x000fe4000001ff00 */
[----:B------:R-:W-:Y:S02]  /*5c70*/  LEA R108, R44, UR49, 0x3 ;  /* 0x000000312c6c7c11 */ /* 0x000fe4000f8e18ff */
[----:B------:R-:W-:Y:S02]  /*5c80*/  @P1 LOP3.LUT R2, R2, 0x1, RZ, 0xc0, !PT ;  /* 0x0000000102021812 */ /* 0x000fe400078ec0ff */
[----:B------:R-:W-:Y:S02]  /*5c90*/  SHF.L.U32 R7, R102, 0x1f, RZ ;  /* 0x0000001f66077819 */ /* 0x000fe400000006ff */
[----:B------:R-:W-:Y:S02]  /*5ca0*/  ISETP.NE.U32.OR P6, PT, R2, 0x1, !P1 ;  /* 0x000000010200780c */ /* 0x000fe40004fc5470 */
[----:B------:R-:W-:Y:S02]  /*5cb0*/  PLOP3.LUT P2, PT, PT, PT, UP1, 0x80, 0x8 ;  /* 0x000000000008781c */ /* 0x000fe40003f4f018 */
[C---:B------:R-:W-:Y:S02]  /*5cc0*/  LEA.HI R5, R44.reuse, R44, RZ, 0x1 ;  /* 0x0000002c2c057211 */ /* 0x040fe400078f08ff */
[----:B------:R-:W-:Y:S02]  /*5cd0*/  SEL R2, RZ, 0xffffffff, P4 ;  /* 0xffffffffff027807 */ /* 0x000fe40002000000 */
[----:B------:R-:W-:Y:S01]  /*5ce0*/  P2R R64, PR, RZ, 0x40 ;  /* 0x00000040ff407803 */ /* 0x000fe20000000000 */
[C---:B------:R-:W-:Y:S01]  /*5cf0*/  IMAD.SHL.U32 R3, R5.reuse, 0x40, RZ ;  /* 0x0000004005037824 */ /* 0x040fe200078e00ff */
[----:B------:R-:W-:Y:S03]  /*5d00*/  LOP3.LUT R5, R5, 0xffe, RZ, 0xc0, !PT ;  /* 0x00000ffe05057812 */ /* 0x000fe600078ec0ff */
[----:B------:R-:W-:Y:S02]  /*5d10*/  @P6 SHF.L.U32 R11, R99, 0x1f, RZ ;  /* 0x0000001f630b6819 */ /* 0x000fe400000006ff */
[----:B------:R-:W-:Y:S01]  /*5d20*/  @P2 SEL R2, R9, R2, !P3 ;  /* 0x0000000209022207 */ /* 0x000fe20005800000 */
[----:B------:R-:W-:Y:S01]  /*5d30*/  IMAD.IADD R48, R44, 0x1, -R5 ;  /* 0x000000012c307824 */ /* 0x000fe200078e0a05 */
[----:B------:R-:W1:Y:S01]  /*5d40*/  @P6 SYNCS.PHASECHK.TRANS64.TRYWAIT P1, [R0+URZ+0x110], R11 ;  /* 0x0001100b000065a7 */ /* 0x000e6200080211ff */
[----:B------:R-:W-:Y:S02]  /*5d50*/  LOP3.LUT R3, R3, 0xffffff80, RZ, 0xc0, !PT ;  /* 0xffffff8003037812 */ /* 0x000fe400078ec0ff */
[----:B------:R-:W-:Y:S03]  /*5d60*/  LOP3.LUT R2, R2, 0x1, RZ, 0xc0, !PT ;  /* 0x0000000102027812 */ /* 0x000fe600078ec0ff */
[----:B------:R-:W-:Y:S01]  /*5d70*/  IMAD.IADD R3, R46, 0x1, R3 ;  /* 0x000000012e037824 */ /* 0x000fe200078e0203 */
[----:B------:R-:W-:Y:S03]  /*5d80*/  ISETP.NE.U32.AND P5, PT, R2, 0x1, PT ;  /* 0x000000010200780c */ /* 0x000fe60003fa5070 */
[----:B------:R-:W-:Y:S01]  /*5d90*/  IMAD R48, R48, 0x100000, R3 ;  /* 0x0010000030307824 */ /* 0x000fe200078e0203 */
[----:B------:R-:W-:Y:S01]  /*5da0*/  P2R R72, PR, RZ, 0x20 ;  /* 0x00000020ff487803 */ /* 0x000fe20000000000 */
[----:B------:R3:W4:Y:S01]  /*5db0*/  SYNCS.PHASECHK.TRANS64.TRYWAIT P0, [R108+URZ+0x160], R7 ;  /* 0x000160076c0075a7 */ /* 0x00072200080011ff */
[----:B-1----:R-:W-:Y:S01]  /*5dc0*/  @P6 SEL R55, RZ, 0x1, !P1 ;  /* 0x00000001ff376807 */ /* 0x002fe20004800000 */
[----:B---3--:R-:W-:Y:S06]  /*5dd0*/  @!P6 BRA `(.L_x_101) ;  /* 0x000000000080e947 */ /* 0x008fec0003800000 */
[----:B------:R-:W-:Y:S01]  /*5de0*/  @P5 IMAD R4, R100, 0x1000, R95 ;  /* 0x0000100064045824 */ /* 0x000fe200078e025f */
[----:B------:R-:W-:Y:S01]  /*5df0*/  ISETP.NE.AND P1, PT, R55, RZ, PT ;  /* 0x000000ff3700720c */ /* 0x000fe20003f25270 */
[----:B------:R-:W-:Y:S01]  /*5e00*/  BSSY B0, `(.L_x_102) ;  /* 0x000000b000007945 */ /* 0x000fe20003800000 */
[----:B------:R-:W-:Y:S01]  /*5e10*/  CS2R R58, SRZ ;  /* 0x00000000003a7805 */ /* 0x000fe2000001ff00 */
[----:B------:R-:W-:Y:S01]  /*5e20*/  @P5 VIADD R2, R4, UR49 ;  /* 0x0000003104025c36 */ /* 0x000fe20008000000 */
[----:B------:R-:W-:Y:S02]  /*5e30*/  CS2R R56, SRZ ;  /* 0x0000000000387805 */ /* 0x000fe4000001ff00 */
[----:B------:R-:W-:Y:S02]  /*5e40*/  CS2R R62, SRZ ;  /* 0x00000000003e7805 */ /* 0x000fe4000001ff00 */
[----:B------:R-:W-:Y:S01]  /*5e50*/  CS2R R60, SRZ ;  /* 0x00000000003c7805 */ /* 0x000fe2000001ff00 */
[----:B------:R-:W-:Y:S04]  /*5e60*/  @P5 IMAD R2, R103, -0x10, R2 ;  /* 0xfffffff067025824 */ /* 0x000fe800078e0202 */
[----:B------:R-:W-:Y:S05]  /*5e70*/  @P1 BRA `(.L_x_103) ;  /* 0x00000000000c1947 */ /* 0x000fea0003800000 */
[----:B------:R-:W-:Y:S04]  /*5e80*/  SHF.L.U32 R3, R99, 0x1f, RZ ;  /* 0x0000001f63037819 */ /* 0x000fe800000006ff */
[----:B------:R-:W1:Y:S02]  /*5e90*/  SYNCS.PHASECHK.TRANS64.TRYWAIT P1, [R0+URZ+0x110], R3 ;  /* 0x00011003000075a7 */ /* 0x000e6400080211ff */
[----:B-1----:R-:W-:Y:S05]  /*5ea0*/  @!P1 BRA `(.L_x_104) ;  /* 0x0000002800489947 */ /* 0x002fea0003800000 */
.L_x_103:
[----:B------:R-:W-:Y:S05]  /*5eb0*/  BSYNC B0 ;  /* 0x0000000000007941 */ /* 0x000fea0003800000 */
.L_x_102:
[----:B------:R-:W-:Y:S01]  /*5ec0*/  ISETP.NE.AND P1, PT, R72, RZ, PT ;  /* 0x000000ff4800720c */ /* 0x000fe20003f25270 */
[----:B-1----:R-:W-:Y:S02]  /*5ed0*/  VIADD R3, R0, 0x120 ;  /* 0x0000012000037836 */ /* 0x002fe40000000000 */
[----:B------:R-:W-:Y:S02]  /*5ee0*/  IMAD.U32 R0, RZ, RZ, UR37 ;  /* 0x00000025ff007e24 */ /* 0x000fe4000f8e00ff */
[----:B------:R-:W-:Y:S03]  /*5ef0*/  VIADD R100, R100, 0x1 ;  /* 0x0000000164647836 */ /* 0x000fe60000000000 */
[----:B------:R-:W-:Y:S05]  /*5f00*/  PRMT R0, R0, 0x654, R3 ;  /* 0x0000065400007816 */ /* 0x000fea0000000003 */
[----:B------:R1:W3:Y:S04]  /*5f10*/  @P1 LDS.128 R56, [R4+UR49+0x200] ;  /* 0x0002003104381984 */ /* 0x0002e80008000c00 */
[----:B------:R1:W1:Y:S01]  /*5f20*/  @P1 LDS.128 R60, [R2+0x210] ;  /* 0x00021000023c1984 */ /* 0x0002620000000c00 */
[C---:B------:R-:W-:Y:S01]  /*5f30*/  ISETP.NE.AND P1, PT, R100.reuse, 0x2, PT ;  /* 0x000000026400780c */ /* 0x040fe20003f25270 */
[----:B------:R-:W-:Y:S01]  /*5f40*/  @!PT LDS RZ, [RZ] ;  /* 0x00000000fffff984 */ /* 0x000fe20000000800 */
[----:B------:R-:W-:Y:S01]  /*5f50*/  @!PT LDS RZ, [RZ] ;  /* 0x00000000fffff984 */ /* 0x000fe20000000800 */
[----:B------:R-:W-:Y:S01]  /*5f60*/  @!PT LDS RZ, [RZ] ;  /* 0x00000000fffff984 */ /* 0x000fe20000000800 */
[----:B------:R-:W-:Y:S01]  /*5f70*/  @!PT LDS RZ, [RZ] ;  /* 0x00000000fffff984 */ /* 0x000fe20000000800 */
[----:B------:R5:W-:Y:S06]  /*5f80*/  MEMBAR.ALL.CTA ;  /* 0x0000000000007992 */ /* 0x000bec0000008000 */
[----:B-----5:R-:W5:Y:S01]  /*5f90*/  FENCE.VIEW.ASYNC.S ;  /* 0x00000000000073c6 */ /* 0x020f620000000000 */
[----:B------:R-:W-:Y:S01]  /*5fa0*/  SEL R100, R100, RZ, P1 ;  /* 0x000000ff64647207 */ /* 0x000fe20000800000 */
[----:B-----5:R5:W-:Y:S02]  /*5fb0*/  SYNCS.ARRIVE.TRANS64.RED.A1T0 RZ, [R0+URZ], RZ ;  /* 0x000000ff00ff79a7 */ /* 0x020be400081004ff */
[----:B-----5:R-:W-:Y:S04]  /*5fc0*/  SEL R0, RZ, 0x1, P1 ;  /* 0x00000001ff007807 */ /* 0x020fe80000800000 */
[----:B---3--:R-:W-:Y:S02]  /*5fd0*/  LOP3.LUT R99, R99, R0, RZ, 0x3c, !PT ;  /* 0x0000000063637212 */ /* 0x008fe400078e3cff */
.L_x_101:
[----:B------:R-:W-:Y:S05]  /*5fe0*/  BSYNC B1 ;  /* 0x0000000000017941 */ /* 0x000fea0003800000 */
.L_x_100:
[----:B------:R-:W-:Y:S04]  /*5ff0*/  SHF.R.U32.HI R3, RZ, 0x15, R48 ;  /* 0x00000015ff037819 */ /* 0x000fe80000011630 */
[----:B------:R-:W-:Y:S01]  /*6000*/  LOP3.LUT P1, RZ, R3, 0x3, R96, 0x48, !PT ;  /* 0x0000000303ff7812 */ /* 0x000fe20007824860 */
[----:B------:R-:W-:Y:S01]  /*6010*/  @!UPT UIADD3 URZ, UPT, UPT, URZ, URZ, URZ ;  /* 0x000000fffffff290 */ /* 0x000fe2000fffe0ff */
[----:B----4-:R-:W-:Y:S11]  /*6020*/  @P0 BRA `(.L_x_105) ;  /* 0x0000000000080947 */ /* 0x010ff60003800000 */
[----:B------:R-:W3:Y:S02]  /*6030*/  SYNCS.PHASECHK.TRANS64.TRYWAIT P0, [R108+URZ+0x160], R7 ;  /* 0x000160076c0075a7 */ /* 0x000ee400080011ff */
[----:B---3--:R-:W-:Y:S05]  /*6040*/  @!P0 BRA `(.L_x_106) ;  /* 0x0000002400f48947 */ /* 0x008fea0003800000 */
.L_x_105:
[----:B------:R-:W-:Y:S05]  /*6050*/  @!P1 BRA `(.L_x_107) ;  /* 0x0000000000409947 */ /* 0x000fea0003800000 */
[----:B------:R-:W4:Y:S01]  /*6060*/  LDCU.64 UR8, c[0x4][0x70] ;  /* 0x01000e00ff0877ac */ /* 0x000f220008000a00 */
[----:B------:R-:W-:Y:S01]  /*6070*/  MOV R3, 0x0 ;  /* 0x0000000000037802 */ /* 0x000fe20000000f00 */
[----:B------:R-:W-:Y:S02]  /*6080*/  HFMA2 R12, -RZ, RZ, 0, 5.9604644775390625e-08 ;  /* 0x00000001ff0c7431 */ /* 0x000fe400000001ff */
[----:B------:R-:W-:Y:S02]  /*6090*/  IMAD.MOV.U32 R8, RZ, RZ, 0x192 ;  /* 0x00000192ff087424 */ /* 0x000fe400078e00ff */
[----:B------:R-:W-:Y:S01]  /*60a0*/  IMAD.MOV.U32 R13, RZ, RZ, RZ ;  /* 0x000000ffff0d7224 */ /* 0x000fe200078e00ff */
[----:B------:R-:W3:Y:S01]  /*60b0*/  LDCU.64 UR6, c[0x4][0x78] ;  /* 0x01000f00ff0677ac */ /* 0x000ee20008000a00 */
[----:B-1----:R-:W1:Y:S01]  /*60c0*/  LDC.64 R2, c[0x4][R3] ;  /* 0x0100000003027b82 */ /* 0x002e620000000a00 */
[----:B------:R-:W5:Y:S01]  /*60d0*/  LDCU.64 UR4, c[0x4][0x10] ;  /* 0x01000200ff0477ac */ /* 0x000f620008000a00 */
[----:B----4-:R-:W-:Y:S01]  /*60e0*/  MOV R5, UR9 ;  /* 0x0000000900057c02 */ /* 0x010fe20008000f00 */
[----:B------:R-:W-:Y:S01]  /*60f0*/  IMAD.U32 R4, RZ, RZ, UR8 ;  /* 0x00000008ff047e24 */ /* 0x000fe2000f8e00ff */
[----:B---3--:R-:W-:Y:S01]  /*6100*/  MOV R7, UR7 ;  /* 0x0000000700077c02 */ /* 0x008fe20008000f00 */
[----:B------:R-:W-:Y:S01]  /*6110*/  IMAD.U32 R6, RZ, RZ, UR6 ;  /* 0x00000006ff067e24 */ /* 0x000fe2000f8e00ff */
[----:B-----5:R-:W-:Y:S01]  /*6120*/  MOV R11, UR5 ;  /* 0x00000005000b7c02 */ /* 0x020fe20008000f00 */
[----:B------:R-:W-:Y:S02]  /*6130*/  IMAD.U32 R10, RZ, RZ, UR4 ;  /* 0x00000004ff0a7e24 */ /* 0x000fe4000f8e00ff */
[----:B------:R-:W-:Y:S07]  /*6140*/  LEPC R20, `(.L_x_107) ;  /* 0x000000001014794e */ /* 0x000fee0000000000 */
[----:B-12---:R-:W-:Y:S05]  /*6150*/  CALL.ABS.NOINC R2 ;  /* 0x0000000002007343 */ /* 0x006fea0003c00000 */
.L_x_107:
[----:B------:R-:W-:Y:S05]  /*6160*/  WARPSYNC.ALL ;  /* 0x0000000000007948 */ /* 0x000fea0003800000 */
[----:B------:R-:W-:Y:S01]  /*6170*/  R2UR UR4, R48 ;  /* 0x00000000300472ca */ /* 0x000fe200000e0000 */
[----:B------:R-:W-:Y:S01]  /*6180*/  BSSY.RECONVERGENT B0, `(.L_x_108) ;  /* 0x00000a0000007945 */ /* 0x000fe20003800200 */
[C---:B------:R-:W-:Y:S02]  /*6190*/  SHF.L.U32 R51, R56.reuse, 0x10, RZ ;  /* 0x0000001038337819 */ /* 0x040fe400000006ff */
[C---:B------:R-:W-:Y:S02]  /*61a0*/  PRMT R49, R56.reuse, 0x8880, RZ ;  /* 0x0000888038317816 */ /* 0x040fe400000000ff */
[----:B------:R-:W-:Y:S02]  /*61b0*/  SHF.R.S32.HI R51, RZ, 0x18, R51 ;  /* 0x00000018ff337819 */ /* 0x000fe40000011433 */
[----:B------:R-:W-:Y:S02]  /*61c0*/  SHF.L.U32 R52, R56, 0x8, RZ ;  /* 0x0000000838347819 */ /* 0x000fe400000006ff */
[C---:B------:R-:W-:Y:S02]  /*61d0*/  PRMT R54, R58.reuse, 0x8880, RZ ;  /* 0x000088803a367816 */ /* 0x040fe400000000ff */
[----:B------:R-:W-:Y:S01]  /*61e0*/  SHF.L.U32 R53, R58, 0x8, RZ ;  /* 0x000000083a357819 */ /* 0x000fe200000006ff */
[----:B-1-3--:R-:W-:Y:S01]  /*61f0*/  LDTM.16dp32bit_t0_t15.x32 R4, tmem[UR4] ;  /* 0x00000004000479ee */ /* 0x00afe20008a80000 */
[----:B------:R-:W2:Y:S01]  /*6200*/  LDTM.16dp32bit_t16_t31.x32 R4, tmem[UR4+0x20] ;  /* 0x00002004000479ee */ /* 0x000ea20008aa0000 */
[----:B------:R-:W-:Y:S02]  /*6210*/  ISETP.NE.AND P6, PT, R64, RZ, PT ;  /* 0x000000ff4000720c */ /* 0x000fe40003fc5270 */
[----:B------:R-:W-:Y:S02]  /*6220*/  IADD3 R74, PT, PT, R95, UR49, RZ ;  /* 0x000000315f4a7c10 */ /* 0x000fe4000fffe0ff */
[----:B------:R-:W-:Y:S02]  /*6230*/  SHF.L.U32 R73, R97, 0x4, RZ ;  /* 0x0000000461497819 */ /* 0x000fe400000006ff */
[----:B------:R-:W-:Y:S02]  /*6240*/  SHF.R.S32.HI R53, RZ, 0x18, R53 ;  /* 0x00000018ff357819 */ /* 0x000fe40000011435 */
[----:B------:R-:W-:Y:S02]  /*6250*/  IADD3 R112, PT, PT, R74, R73, RZ ;  /* 0x000000494a707210 */ /* 0x000fe40007ffe0ff */
[----:B------:R-:W-:Y:S01]  /*6260*/  ISETP.NE.AND P0, PT, R105, RZ, PT ;  /* 0x000000ff6900720c */ /* 0x000fe20003f05270 */
[C---:B--2---:R-:W-:Y:S02]  /*6270*/  IMAD R0, R47.reuse, R4, RZ ;  /* 0x000000042f007224 */ /* 0x044fe400078e02ff */
[----:B------:R-:W-:Y:S02]  /*6280*/  IMAD R2, R47, R5, RZ ;  /* 0x000000052f027224 */ /* 0x000fe400078e02ff */
[----:B------:R-:W-:Y:S01]  /*6290*/  IMAD R0, R49, R50, R0 ;  /* 0x0000003231007224 */ /* 0x000fe200078e0200 */
[----:B------:R-:W-:Y:S01]  /*62a0*/  SHF.R.S32.HI R49, RZ, 0x18, R52 ;  /* 0x00000018ff317819 */ /* 0x000fe20000011434 */
[----:B------:R-:W-:Y:S01]  /*62b0*/  IMAD R3, R47, R6, RZ ;  /* 0x000000062f037224 */ /* 0x000fe200078e02ff */
[----:B------:R-:W-:Y:S01]  /*62c0*/  SHF.L.U32 R52, R57, 0x10, RZ ;  /* 0x0000001039347819 */ /* 0x000fe200000006ff */
[-C--:B------:R-:W-:Y:S01]  /*62d0*/  IMAD R2, R51, R50.reuse, R2 ;  /* 0x0000003233027224 */ /* 0x080fe200078e0202 */
[----:B------:R-:W-:Y:S01]  /*62e0*/  SHF.R.S32.HI R51, RZ, 0x18, R56 ;  /* 0x00000018ff337819 */ /* 0x000fe20000011438 */
[----:B------:R-:W-:Y:S02]  /*62f0*/  IMAD R7, R47, R7, RZ ;  /* 0x000000072f077224 */ /* 0x000fe400078e02ff */
[-C--:B------:R-:W-:Y:S01]  /*6300*/  IMAD R3, R49, R50.reuse, R3 ;  /* 0x0000003231037224 */ /* 0x080fe200078e0203 */
[----:B------:R-:W-:Y:S01]  /*6310*/  PRMT R49, R57, 0x8880, RZ ;  /* 0x0000888039317816 */ /* 0x000fe200000000ff */
[----:B------:R-:W-:Y:S01]  /*6320*/  IMAD R7, R51, R50, R7 ;  /* 0x0000003233077224 */ /* 0x000fe200078e0207 */
[----:B------:R-:W-:Y:S01]  /*6330*/  SHF.R.S32.HI R51, RZ, 0x18, R52 ;  /* 0x00000018ff337819 */ /* 0x000fe20000011434 */
[----:B------:R-:W-:Y:S02]  /*6340*/  IMAD R4, R47, R8, RZ ;  /* 0x000000082f047224 */ /* 0x000fe400078e02ff */
[----:B------:R-:W-:Y:S01]  /*6350*/  IMAD.SHL.U32 R52, R57, 0x100, RZ ;  /* 0x0000010039347824 */ /* 0x000fe200078e00ff */
[----:B------:R-:W-:Y:S01]  /*6360*/  I2IP.S8.S32.SAT R65, R7, R3, RZ ;  /* 0x0000000307417239 */ /* 0x000fe200000014ff */
[----:B------:R-:W-:Y:S02]  /*6370*/  IMAD R5, R47, R9, RZ ;  /* 0x000000092f057224 */ /* 0x000fe400078e02ff */
[----:B------:R-:W-:Y:S01]  /*6380*/  IMAD R4, R49, R50, R4 ;  /* 0x0000003231047224 */ /* 0x000fe200078e0204 */
[----:B------:R-:W-:Y:S01]  /*6390*/  SHF.R.S32.HI R49, RZ, 0x18, R52 ;  /* 0x00000018ff317819 */ /* 0x000fe20000011434 */
[----:B------:R-:W-:Y:S01]  /*63a0*/  IMAD R6, R47, R10, RZ ;  /* 0x0000000a2f067224 */ /* 0x000fe200078e02ff */
[----:B------:R-:W-:Y:S01]  /*63b0*/  I2IP.S8.S32.SAT R64, R2, R0, R65 ;  /* 0x0000000002407239 */ /* 0x000fe20000001441 */
[-C--:B------:R-:W-:Y:S01]  /*63c0*/  IMAD R5, R51, R50.reuse, R5 ;  /* 0x0000003233057224 */ /* 0x080fe200078e0205 */
[----:B------:R-:W-:Y:S01]  /*63d0*/  SHF.L.U32 R52, R58, 0x10, RZ ;  /* 0x000000103a347819 */ /* 0x000fe200000006ff */
[----:B------:R-:W-:Y:S01]  /*63e0*/  IMAD R11, R47, R11, RZ ;  /* 0x0000000b2f0b7224 */ /* 0x000fe200078e02ff */
[----:B------:R-:W-:Y:S01]  /*63f0*/  SHF.R.S32.HI R51, RZ, 0x18, R57 ;  /* 0x00000018ff337819 */ /* 0x000fe20000011439 */
[----:B------:R-:W-:Y:S01]  /*6400*/  IMAD R6, R49, R50, R6 ;  /* 0x0000003231067224 */ /* 0x000fe200078e0206 */
[----:B------:R-:W-:Y:S01]  /*6410*/  SHF.R.S32.HI R52, RZ, 0x18, R52 ;  /* 0x00000018ff347819 */ /* 0x000fe20000011434 */
[C---:B------:R-:W-:Y:S02]  /*6420*/  IMAD R8, R47.reuse, R12, RZ ;  /* 0x0000000c2f087224 */ /* 0x040fe400078e02ff */
[----:B------:R-:W-:Y:S02]  /*6430*/  IMAD.MOV.U32 R49, RZ, RZ, R54 ;  /* 0x000000ffff317224 */ /* 0x000fe400078e0036 */
[----:B------:R-:W-:Y:S02]  /*6440*/  IMAD R9, R47, R13, RZ ;  /* 0x0000000d2f097224 */ /* 0x000fe400078e02ff */
[----:B------:R-:W-:Y:S01]  /*6450*/  IMAD R11, R51, R50, R11 ;  /* 0x00000032330b7224 */ /* 0x000fe200078e020b */
[----:B------:R-:W-:Y:S01]  /*6460*/  SHF.R.S32.HI R51, RZ, 0x18, R58 ;  /* 0x00000018ff337819 */ /* 0x000fe2000001143a */
[----:B------:R-:W-:Y:S02]  /*6470*/  IMAD R10, R47, R14, RZ ;  /* 0x0000000e2f0a7224 */ /* 0x000fe400078e02ff */
[----:B------:R-:W-:Y:S01]  /*6480*/  IMAD R8, R49, R50, R8 ;  /* 0x0000003231087224 */ /* 0x000fe200078e0208 */
[----:B------:R-:W-:Y:S01]  /*6490*/  I2IP.S8.S32.SAT R65, R11, R6, RZ ;  /* 0x000000060b417239 */ /* 0x000fe200000014ff */
[----:B------:R-:W-:Y:S01]  /*64a0*/  IMAD R15, R47, R15, RZ ;  /* 0x0000000f2f0f7224 */ /* 0x000fe200078e02ff */
[----:B------:R-:W-:Y:S01]  /*64b0*/  PRMT R49, R59, 0x8880, RZ ;  /* 0x000088803b317816 */ /* 0x000fe200000000ff */
[----:B------:R-:W-:Y:S01]  /*64c0*/  IMAD R9, R52, R50, R9 ;  /* 0x0000003234097224 */ /* 0x000fe200078e0209 */
[----:B------:R-:W-:Y:S01]  /*64d0*/  I2IP.S8.S32.SAT R65, R5, R4, R65 ;  /* 0x0000000405417239 */ /* 0x000fe20000001441 */
[-C--:B------:R-:W-:Y:S01]  /*64e0*/  IMAD R10, R53, R50.reuse, R10 ;  /* 0x00000032350a7224 */ /* 0x080fe200078e020a */
[----:B------:R-:W-:Y:S01]  /*64f0*/  SHF.L.U32 R53, R59, 0x8, RZ ;  /* 0x000000083b357819 */ /* 0x000fe200000006ff */
[----:B------:R-:W-:Y:S01]  /*6500*/  IMAD R15, R51, R50, R15 ;  /* 0x00000032330f7224 */ /* 0x000fe200078e020f */
[----:B------:R-:W-:Y:S01]  /*6510*/  SHF.L.U32 R51, R59, 0x10, RZ ;  /* 0x000000103b337819 */ /* 0x000fe200000006ff */
[C---:B------:R-:W-:Y:S01]  /*6520*/  IMAD R12, R47.reuse, R16, RZ ;  /* 0x000000102f0c7224 */ /* 0x040fe200078e02ff */
[----:B------:R-:W-:Y:S01]  /*6530*/  SHF.R.S32.HI R53, RZ, 0x18, R53 ;  /* 0x00000018ff357819 */ /* 0x000fe20000011435 */
[C---:B------:R-:W-:Y:S01]  /*6540*/  IMAD R13, R47.reuse, R17, RZ ;  /* 0x000000112f0d7224 */ /* 0x040fe200078e02ff */
[----:B------:R-:W-:Y:S01]  /*6550*/  SHF.R.S32.HI R51, RZ, 0x18, R51 ;  /* 0x00000018ff337819 */ /* 0x000fe20000011433 */
[----:B------:R-:W-:Y:S01]  /*6560*/  IMAD R14, R47, R18, RZ ;  /* 0x000000122f0e7224 */ /* 0x000fe200078e02ff */
[----:B------:R-:W-:Y:S01]  /*6570*/  I2IP.S8.S32.SAT R66, R15, R10, RZ ;  /* 0x0000000a0f427239 */ /* 0x000fe200000014ff */
[----:B------:R-:W-:Y:S01]  /*6580*/  IMAD R12, R49, R50, R12 ;  /* 0x00000032310c7224 */ /* 0x000fe200078e020c */
[----:B------:R-:W-:Y:S01]  /*6590*/  SHF.R.S32.HI R49, RZ, 0x18, R59 ;  /* 0x00000018ff317819 */ /* 0x000fe2000001143b */
[----:B------:R-:W-:Y:S01]  /*65a0*/  IMAD R19, R47, R19, RZ ;  /* 0x000000132f137224 */ /* 0x000fe200078e02ff */
[----:B------:R-:W-:Y:S01]  /*65b0*/  I2IP.S8.S32.SAT R66, R9, R8, R66 ;  /* 0x0000000809427239 */ /* 0x000fe20000001442 */
[-C--:B------:R-:W-:Y:S01]  /*65c0*/  IMAD R13, R51, R50.reuse, R13 ;  /* 0x00000032330d7224 */ /* 0x080fe200078e020d */
[C---:B------:R-:W-:Y:S01]  /*65d0*/  PRMT R51, R60.reuse, 0x8880, RZ ;  /* 0x000088803c337816 */ /* 0x040fe200000000ff */
[-C--:B------:R-:W-:Y:S01]  /*65e0*/  IMAD R14, R53, R50.reuse, R14 ;  /* 0x00000032350e7224 */ /* 0x080fe200078e020e */
[----:B------:R-:W-:Y:S01]  /*65f0*/  PRMT R53, R61, 0x8880, RZ ;  /* 0x000088803d357816 */ /* 0x000fe200000000ff */
[----:B------:R-:W-:Y:S01]  /*6600*/  IMAD R19, R49, R50, R19 ;  /* 0x0000003231137224 */ /* 0x000fe200078e0213 */
[----:B------:R-:W-:Y:S01]  /*6610*/  MOV R49, R51 ;  /* 0x0000003300317202 */ /* 0x000fe20000000f00 */
[----:B------:R-:W-:Y:S02]  /*6620*/  IMAD R16, R47, R20, RZ ;  /* 0x000000142f107224 */ /* 0x000fe400078e02ff */
[C---:B------:R-:W-:Y:S01]  /*6630*/  IMAD.U32 R52, R60.reuse, 0x10000, RZ ;  /* 0x000100003c347824 */ /* 0x040fe200078e00ff */
[----:B------:R-:W-:Y:S01]  /*6640*/  I2IP.S8.S32.SAT R67, R19, R14, RZ ;  /* 0x0000000e13437239 */ /* 0x000fe200000014ff */
[----:B------:R-:W-:Y:S01]  /*6650*/  IMAD R16, R49, R50, R16 ;  /* 0x0000003231107224 */ /* 0x000fe200078e0210 */
[----:B------:R-:W-:Y:S01]  /*6660*/  SHF.L.U32 R49, R60, 0x8, RZ ;  /* 0x000000083c317819 */ /* 0x000fe200000006ff */
[C---:B------:R-:W-:Y:S01]  /*6670*/  IMAD R17, R47.reuse, R21, RZ ;  /* 0x000000152f117224 */ /* 0x040fe200078e02ff */
[----:B------:R-:W-:Y:S01]  /*6680*/  SHF.R.S32.HI R51, RZ, 0x18, R52 ;  /* 0x00000018ff337819 */ /* 0x000fe20000011434 */
[C---:B------:R-:W-:Y:S01]  /*6690*/  IMAD R18, R47.reuse, R22, RZ ;  /* 0x000000162f127224 */ /* 0x040fe200078e02ff */
[----:B------:R-:W-:Y:S01]  /*66a0*/  SHF.R.S32.HI R49, RZ, 0x18, R49 ;  /* 0x00000018ff317819 */ /* 0x000fe20000011431 */
[----:B------:R-:W-:Y:S01]  /*66b0*/  IMAD R23, R47, R23, RZ ;  /* 0x000000172f177224 */ /* 0x000fe200078e02ff */
[----:B------:R-:W-:Y:S01]  /*66c0*/  I2IP.S8.S32.SAT R67, R13, R12, R67 ;  /* 0x0000000c0d437239 */ /* 0x000fe20000001443 */
[----:B------:R-:W-:Y:S01]  /*66d0*/  IMAD R17, R51, R50, R17 ;  /* 0x0000003233117224 */ /* 0x000fe200078e0211 */
[C---:B------:R-:W-:Y:S01]  /*66e0*/  SHF.L.U32 R52, R61.reuse, 0x10, RZ ;  /* 0x000000103d347819 */ /* 0x040fe200000006ff */
[----:B------:R-:W-:Y:S01]  /*66f0*/  IMAD.SHL.U32 R54, R61, 0x100, RZ ;  /* 0x000001003d367824 */ /* 0x000fe200078e00ff */
[----:B------:R-:W-:Y:S01]  /*6700*/  SHF.R.S32.HI R51, RZ, 0x18, R60 ;  /* 0x00000018ff337819 */ /* 0x000fe2000001143c */
[----:B------:R-:W-:Y:S01]  /*6710*/  IMAD R20, R47, R24, RZ ;  /* 0x000000182f147224 */ /* 0x000fe200078e02ff */
[----:B------:R1:W-:Y:S01]  /*6720*/  STS.128 [R95+UR49+0x2200], R64 ;  /* 0x002200405f007988 */ /* 0x0003e20008000c31 */
[-C--:B------:R-:W-:Y:S01]  /*6730*/  IMAD R18, R49, R50.reuse, R18 ;  /* 0x0000003231127224 */ /* 0x080fe200078e0212 */
[----:B------:R-:W-:Y:S01]  /*6740*/  SHF.R.S32.HI R52, RZ, 0x18, R52 ;  /* 0x00000018ff347819 */ /* 0x000fe20000011434 */
[----:B------:R-:W-:Y:S01]  /*6750*/  IMAD R21, R47, R25, RZ ;  /* 0x000000192f157224 */ /* 0x000fe200078e02ff */
[----:B------:R-:W-:Y:S01]  /*6760*/  SHF.R.S32.HI R49, RZ, 0x18, R54 ;  /* 0x00000018ff317819 */ /* 0x000fe20000011436 */
[----:B------:R-:W-:Y:S01]  /*6770*/  IMAD R23, R51, R50, R23 ;  /* 0x0000003233177224 */ /* 0x000fe200078e0217 */
[----:B------:R-:W-:Y:S01]  /*6780*/  SHF.R.S32.HI R51, RZ, 0x18, R61 ;  /* 0x00000018ff337819 */ /* 0x000fe2000001143d */
[----:B------:R-:W-:Y:S01]  /*6790*/  IMAD R22, R47, R26, RZ ;  /* 0x0000001a2f167224 */ /* 0x000fe200078e02ff */
[----:B------:R-:W-:Y:S01]  /*67a0*/  SHF.R.S32.HI R54, RZ, 0x18, R63 ;  /* 0x00000018ff367819 */ /* 0x000fe2000001143f */
[----:B------:R-:W-:Y:S01]  /*67b0*/  IMAD R20, R53, R50, R20 ;  /* 0x0000003235147224 */ /* 0x000fe200078e0214 */
[----:B------:R-:W-:Y:S01]  /*67c0*/  I2IP.S8.S32.SAT R68, R23, R18, RZ ;  /* 0x0000001217447239 */ /* 0x000fe200000014ff */
[----:B------:R-:W-:Y:S01]  /*67d0*/  IMAD R27, R47, R27, RZ ;  /* 0x0000001b2f1b7224 */ /* 0x000fe200078e02ff */
[----:B------:R-:W-:Y:S01]  /*67e0*/  SHF.L.U32 R53, R62, 0x8, RZ ;  /* 0x000000083e357819 */ /* 0x000fe200000006ff */
[-C--:B------:R-:W-:Y:S01]  /*67f0*/  IMAD R21, R52, R50.reuse, R21 ;  /* 0x0000003234157224 */ /* 0x080fe200078e0215 */
[C---:B------:R-:W-:Y:S01]  /*6800*/  SHF.L.U32 R52, R62.reuse, 0x10, RZ ;  /* 0x000000103e347819 */ /* 0x040fe200000006ff */
[----:B------:R-:W-:Y:S01]  /*6810*/  IMAD R22, R49, R50, R22 ;  /* 0x0000003231167224 */ /* 0x000fe200078e0216 */
[----:B------:R-:W-:Y:S01]  /*6820*/  PRMT R49, R62, 0x8880, RZ ;  /* 0x000088803e317816 */ /* 0x000fe200000000ff */
[----:B------:R-:W-:Y:S01]  /*6830*/  IMAD R24, R47, R28, RZ ;  /* 0x0000001c2f187224 */ /* 0x000fe200078e02ff */
[----:B------:R-:W-:Y:S01]  /*6840*/  I2IP.S8.S32.SAT R68, R17, R16, R68 ;  /* 0x0000001011447239 */ /* 0x000fe20000001444 */
[----:B------:R-:W-:Y:S01]  /*6850*/  IMAD R27, R51, R50, R27 ;  /* 0x00000032331b7224 */ /* 0x000fe200078e021b */
[----:B------:R-:W-:Y:S01]  /*6860*/  SHF.R.S32.HI R51, RZ, 0x18, R52 ;  /* 0x00000018ff337819 */ /* 0x000fe20000011434 */
[C---:B------:R-:W-:Y:S01]  /*6870*/  IMAD R25, R47.reuse, R29, RZ ;  /* 0x0000001d2f197224 */ /* 0x040fe200078e02ff */
[----:B------:R-:W-:Y:S01]  /*6880*/  SHF.R.S32.HI R53, RZ, 0x18, R53 ;  /* 0x00000018ff357819 */ /* 0x000fe20000011435 */
[----:B------:R-:W-:Y:S01]  /*6890*/  IMAD R26, R47, R30, RZ ;  /* 0x0000001e2f1a7224 */ /* 0x000fe200078e02ff */
[----:B------:R-:W-:Y:S01]  /*68a0*/  I2IP.S8.S32.SAT R69, R27, R22, RZ ;  /* 0x000000161b457239 */ /* 0x000fe200000014ff */
[-C--:B------:R-:W-:Y:S01]  /*68b0*/  IMAD R24, R49, R50.reuse, R24 ;  /* 0x0000003231187224 */ /* 0x080fe200078e0218 */
[----:B------:R-:W-:Y:S01]  /*68c0*/  SHF.L.U32 R52, R63, 0x10, RZ ;  /* 0x000000103f347819 */ /* 0x000fe200000006ff */
[----:B------:R-:W-:Y:S01]  /*68d0*/  IMAD R25, R51, R50, R25 ;  /* 0x0000003233197224 */ /* 0x000fe200078e0219 */
[----:B------:R-:W-:Y:S01]  /*68e0*/  I2IP.S8.S32.SAT R69, R21, R20, R69 ;  /* 0x0000001415457239 */ /* 0x000fe20000001445 */
[----:B------:R-:W-:Y:S01]  /*68f0*/  IMAD R26, R53, R50, R26 ;  /* 0x00000032351a7224 */ /* 0x000fe200078e021a */
[----:B------:R-:W-:Y:S01]  /*6900*/  SHF.R.S32.HI R49, RZ, 0x18, R62 ;  /* 0x00000018ff317819 */ /* 0x000fe2000001143e */
[----:B------:R-:W-:Y:S01]  /*6910*/  IMAD R31, R47, R31, RZ ;  /* 0x0000001f2f1f7224 */ /* 0x000fe200078e02ff */
[C---:B------:R-:W-:Y:S01]  /*6920*/  PRMT R51, R63.reuse, 0x8880, RZ ;  /* 0x000088803f337816 */ /* 0x040fe200000000ff */
[----:B------:R-:W-:Y:S01]  /*6930*/  IMAD.SHL.U32 R53, R63, 0x100, RZ ;  /* 0x000001003f357824 */ /* 0x000fe200078e00ff */
[----:B------:R-:W-:Y:S01]  /*6940*/  SHF.R.S32.HI R52, RZ, 0x18, R52 ;  /* 0x00000018ff347819 */ /* 0x000fe20000011434 */
[C---:B------:R-:W-:Y:S02]  /*6950*/  IMAD R28, R47.reuse, R32, RZ ;  /* 0x000000202f1c7224 */ /* 0x040fe400078e02ff */
[----:B------:R-:W-:Y:S01]  /*6960*/  IMAD R29, R47, R33, RZ ;  /* 0x000000212f1d7224 */ /* 0x000fe200078e02ff */
[----:B------:R-:W-:Y:S01]  /*6970*/  SHF.R.S32.HI R53, RZ, 0x18, R53 ;  /* 0x00000018ff357819 */ /* 0x000fe20000011435 */
[-C--:B------:R-:W-:Y:S02]  /*6980*/  IMAD R31, R49, R50.reuse, R31 ;  /* 0x00000032311f7224 */ /* 0x080fe400078e021f */
[----:B------:R-:W-:Y:S02]  /*6990*/  IMAD R28, R51, R50, R28 ;  /* 0x00000032331c7224 */ /* 0x000fe400078e021c */
[----:B------:R-:W-:Y:S01]  /*69a0*/  IMAD R30, R47, R34, RZ ;  /* 0x000000222f1e7224 */ /* 0x000fe200078e02ff */
[----:B------:R-:W-:Y:S01]  /*69b0*/  I2IP.S8.S32.SAT R75, R31, R26, RZ ;  /* 0x0000001a1f4b7239 */ /* 0x000fe200000014ff */
[----:B------:R-:W-:Y:S02]  /*69c0*/  IMAD R29, R52, R50, R29 ;  /* 0x00000032341d7224 */ /* 0x000fe400078e021d */
[----:B------:R-:W-:Y:S01]  /*69d0*/  IMAD R35, R47, R35, RZ ;  /* 0x000000232f237224 */ /* 0x000fe200078e02ff */
[----:B------:R-:W-:Y:S01]  /*69e0*/  I2IP.S8.S32.SAT R70, R25, R24, R75 ;  /* 0x0000001819467239 */ /* 0x000fe2000000144b */
[-C--:B------:R-:W-:Y:S01]  /*69f0*/  IMAD R30, R53, R50.reuse, R30 ;  /* 0x00000032351e7224 */ /* 0x080fe200078e021e */
[----:B------:R-:W-:Y:S01]  /*6a00*/  LEA R75, R100, UR49, 0x3 ;  /* 0x00000031644b7c11 */ /* 0x000fe2000f8e18ff */
[----:B------:R-:W-:Y:S05]  /*6a10*/  IMAD R35, R54, R50, R35 ;  /* 0x0000003236237224 */ /* 0x000fea00078e0223 */
[----:B------:R-:W-:Y:S04]  /*6a20*/  I2IP.S8.S32.SAT R76, R35, R30, RZ ;  /* 0x0000001e234c7239 */ /* 0x000fe800000014ff */
[----:B------:R-:W-:Y:S02]  /*6a30*/  I2IP.S8.S32.SAT R71, R29, R28, R76 ;  /* 0x0000001c1d477239 */ /* 0x000fe4000000144c */
[----:B------:R-:W-:Y:S03]  /*6a40*/  @P6 SHF.L.U32 R76, R99, 0x1f, RZ ;  /* 0x0000001f634c6819 */ /* 0x000fe600000006ff */
[----:B------:R1:W-:Y:S01]  /*6a50*/  STS.128 [R112+0x2210], R68 ;  /* 0x0022104470007388 */ /* 0x0003e20000000c00 */
[----:B------:R-:W-:Y:S01]  /*6a60*/  @!PT LDS RZ, [RZ] ;  /* 0x00000000fffff984 */ /* 0x000fe20000000800 */
[----:B------:R-:W-:Y:S01]  /*6a70*/  @!PT LDS RZ, [RZ] ;  /* 0x00000000fffff984 */ /* 0x000fe20000000800 */
[----:B------:R-:W-:Y:S01]  /*6a80*/  @!PT LDS RZ, [RZ] ;  /* 0x00000000fffff984 */ /* 0x000fe20000000800 */
[----:B------:R-:W-:Y:S01]  /*6a90*/  @!PT LDS RZ, [RZ] ;  /* 0x00000000fffff984 */ /* 0x000fe20000000800 */
[----:B------:R2:W-:Y:S07]  /*6aa0*/  MEMBAR.ALL.CTA ;  /* 0x0000000000007992 */ /* 0x0005ee0000008000 */
[----:B--2---:R-:W2:Y:S02]  /*6ab0*/  FENCE.VIEW.ASYNC.S ;  /* 0x00000000000073c6 */ /* 0x004ea40000000000 */
[----:B--2---:R-:W-:Y:S06]  /*6ac0*/  BAR.SYNC.DEFER_BLOCKING 0x1, 0x80 ;  /* 0x0042000000007b1d */ /* 0x004fec0000010000 */
[----:B------:R-:W-:Y:S05]  /*6ad0*/  @P0 BRA `(.L_x_109) ;  /* 0x0000000000280947 */ /* 0x000fea0003800000 */
[----:B------:R-:W-:Y:S02]  /*6ae0*/  UIADD3 UR4, UPT, UPT, UR49, 0x2200, URZ ;  /* 0x0000220031047890 */ /* 0x000fe4000fffe0ff */
[----:B------:R-:W-:Y:S01]  /*6af0*/  UIADD3 UR6, UP0, UPT, UR52, 0x680, URZ ;  /* 0x0000068034067890 */ /* 0x000fe2000ff1e0ff */
[----:B------:R-:W-:Y:S03]  /*6b00*/  UMOV UR43, UR36 ;  /* 0x00000024002b7c82 */ /* 0x000fe60008000000 */
[----:B------:R-:W-:Y:S01]  /*6b10*/  MOV R104, UR4 ;  /* 0x0000000400687c02 */ /* 0x000fe20008000f00 */
[----:B------:R-:W-:Y:S03]  /*6b20*/  UIADD3.X UR7, UPT, UPT, URZ, UR53, URZ, UP0, !UPT ;  /* 0x00000035ff077290 */ /* 0x000fe600087fe4ff */
[----:B------:R-:W-:Y:S11]  /*6b30*/  R2UR UR40, R104 ;  /* 0x00000000682872ca */ /* 0x000ff600000e0000 */
[----:B------:R-:W-:Y:S02]  /*6b40*/  @!UPT UIADD3 URZ, UPT, UPT, URZ, URZ, URZ ;  /* 0x000000fffffff290 */ /* 0x000fe4000fffe0ff */
[----:B------:R2:W-:Y:S01]  /*6b50*/  UTMASTG.3D [UR40], [UR6] ;  /* 0x00000028060073b5 */ /* 0x0005e20008010000 */
[----:B------:R0:W-:Y:S01]  /*6b60*/  UTMACMDFLUSH ;  /* 0x00000000000079b7 */ /* 0x0001e20000000000 */
[----:B--2---:R-:W-:Y:S04]  /*6b70*/  DEPBAR.LE SB0, 0x1 ;  /* 0x000080400000791a */ /* 0x004fe80000000000 */
.L_x_109:
[----:B------:R-:W-:Y:S05]  /*6b80*/  BSYNC.RECONVERGENT B0 ;  /* 0x0000000000007941 */ /* 0x000fea0003800200 */
.L_x_108:
[----:B------:R-:W-:Y:S06]  /*6b90*/  BAR.SYNC.DEFER_BLOCKING 0x1, 0x80 ;  /* 0x0042000000007b1d */ /* 0x000fec0000010000 */
[----:B------:R-:W2:Y:S01]  /*6ba0*/  @P6 SYNCS.PHASECHK.TRANS64.TRYWAIT P0, [R75+URZ+0x110], R76 ;  /* 0x0001104c4b0065a7 */ /* 0x000ea200080011ff */
[----:B------:R-:W-:Y:S01]  /*6bb0*/  BSSY B1, `(.L_x_110) ;  /* 0x000001f000017945 */ /* 0x000fe20003800000 */
[----:B--2---:R-:W-:Y:S03]  /*6bc0*/  @P6 SEL R55, RZ, 0x1, !P0 ;  /* 0x00000001ff376807 */ /* 0x004fe60004000000 */
[----:B------:R-:W-:Y:S05]  /*6bd0*/  @!P6 BRA `(.L_x_111) ;  /* 0x000000000070e947 */ /* 0x000fea0003800000 */
[----:B------:R-:W-:Y:S01]  /*6be0*/  ISETP.NE.AND P1, PT, R72, RZ, PT ;  /* 0x000000ff4800720c */ /* 0x000fe20003f25270 */
[----:B------:R-:W-:Y:S01]  /*6bf0*/  BSSY B0, `(.L_x_112) ;  /* 0x0000008000007945 */ /* 0x000fe20003800000 */
[----:B------:R-:W-:Y:S11]  /*6c00*/  ISETP.NE.AND P0, PT, R55, RZ, PT ;  /* 0x000000ff3700720c */ /* 0x000ff60003f05270 */
[----:B------:R-:W-:Y:S04]  /*6c10*/  @P1 IMAD R74, R100, 0x1000, R74 ;  /* 0x00001000644a1824 */ /* 0x000fe800078e024a */
[----:B------:R-:W-:Y:S01]  /*6c20*/  @P1 IMAD.IADD R73, R73, 0x1, R74 ;  /* 0x0000000149491824 */ /* 0x000fe200078e024a */
[----:B------:R-:W-:Y:S06]  /*6c30*/  @P0 BRA `(.L_x_113) ;  /* 0x00000000000c0947 */ /* 0x000fec0003800000 */
[----:B------:R-:W-:Y:S04]  /*6c40*/  SHF.L.U32 R0, R99, 0x1f, RZ ;  /* 0x0000001f63007819 */ /* 0x000fe800000006ff */
[----:B------:R-:W2:Y:S02]  /*6c50*/  SYNCS.PHASECHK.TRANS64.TRYWAIT P0, [R75+URZ+0x110], R0 ;  /* 0x000110004b0075a7 */ /* 0x000ea400080011ff */
[----:B--2---:R-:W-:Y:S05]  /*6c60*/  @!P0 BRA `(.L_x_114) ;  /* 0x0000001c00008947 */ /* 0x004fea0003800000 */
.L_x_113:
[----:B------:R-:W-:Y:S05]  /*6c70*/  BSYNC B0 ;  /* 0x0000000000007941 */ /* 0x000fea0003800000 */
.L_x_112:
[----:B------:R-:W-:Y:S01]  /*6c80*/  ISETP.NE.AND P0, PT, R72, RZ, PT ;  /* 0x000000ff4800720c */ /* 0x000fe20003f05270 */
[----:B--2---:R-:W-:Y:S02]  /*6c90*/  VIADD R75, R75, 0x120 ;  /* 0x000001204b4b7836 */ /* 0x004fe40000000000 */
[----:B------:R-:W-:Y:S02]  /*6ca0*/  IMAD.U32 R0, RZ, RZ, UR37 ;  /* 0x00000025ff007e24 */ /* 0x000fe4000f8e00ff */
[----:B------:R-:W-:Y:S03]  /*6cb0*/  VIADD R100, R100, 0x1 ;  /* 0x0000000164647836 */ /* 0x000fe60000000000 */
[----:B------:R-:W-:Y:S05]  /*6cc0*/  PRMT R0, R0, 0x654, R75 ;  /* 0x0000065400007816 */ /* 0x000fea000000004b */
[----:B------:R2:W3:Y:S04]  /*6cd0*/  @P0 LDS.128 R56, [R74+0x200] ;  /* 0x000200004a380984 */ /* 0x0004e80000000c00 */
[----:B------:R2:W4:Y:S01]  /*6ce0*/  @P0 LDS.128 R60, [R73+0x210] ;  /* 0x00021000493c0984 */ /* 0x0005220000000c00 */
        /* <DEDUP_REMOVED lines=10> */
[----:B--23--:R-:W-:Y:S02]  /*6d90*/  LOP3.LUT R99, R99, R0, RZ, 0x3c, !PT ;  /* 0x0000000063637212 */ /* 0x00cfe400078e3cff */
.L_x_111:
[----:B------:R-:W-:Y:S05]  /*6da0*/  BSYNC B1 ;  /* 0x0000000000017941 */ /* 0x000fea0003800000 */
.L_x_110:
[----:B------:R-:W-:Y:S05]  /*6db0*/  VIADD R3, R48, 0x40 ;  /* 0x0000004030037836 */ /* 0x000fea0000000000 */
[----:B------:R-:W-:Y:S04]  /*6dc0*/  SHF.R.U32.HI R3, RZ, 0x15, R3 ;  /* 0x00000015ff037819 */ /* 0x000fe80000011603 */
[----:B------:R-:W-:Y:S11]  /*6dd0*/  LOP3.LUT P0, RZ, R3, 0x3, R96, 0x48, !PT ;  /* 0x0000000303ff7812 */ /* 0x000ff60007804860 */
[----:B------:R-:W-:Y:S02]  /*6de0*/  @!UPT UIADD3 URZ, UPT, UPT, URZ, URZ, URZ ;  /* 0x000000fffffff290 */ /* 0x000fe4000fffe0ff */
[----:B------:R-:W-:Y:S05]  /*6df0*/  @!P0 BRA `(.L_x_115) ;  /* 0x0000000000408947 */ /* 0x000fea0003800000 */
[----:B------:R-:W2:Y:S01]  /*6e00*/  LDCU.64 UR8, c[0x4][0x70] ;  /* 0x01000e00ff0877ac */ /* 0x000ea20008000a00 */
[----:B------:R-:W-:Y:S01]  /*6e10*/  MOV R3, 0x0 ;  /* 0x0000000000037802 */ /* 0x000fe20000000f00 */
[----:B------:R-:W-:Y:S02]  /*6e20*/  HFMA2 R12, -RZ, RZ, 0, 5.9604644775390625e-08 ;  /* 0x00000001ff0c7431 */ /* 0x000fe400000001ff */
[----:B------:R-:W-:Y:S02]  /*6e30*/  IMAD.MOV.U32 R8, RZ, RZ, 0x192 ;  /* 0x00000192ff087424 */ /* 0x000fe400078e00ff */
[----:B------:R-:W-:Y:S01]  /*6e40*/  IMAD.MOV.U32 R13, RZ, RZ, RZ ;  /* 0x000000ffff0d7224 */ /* 0x000fe200078e00ff */
[----:B------:R-:W3:Y:S01]  /*6e50*/  LDCU.64 UR6, c[0x4][0x78] ;  /* 0x01000f00ff0677ac */ /* 0x000ee20008000a00 */
[----:B------:R-:W1:Y:S01]  /*6e60*/  LDC.64 R2, c[0x4][R3] ;  /* 0x0100000003027b82 */ /* 0x000e620000000a00 */
[----:B------:R-:W5:Y:S01]  /*6e70*/  LDCU.64 UR4, c[0x4][0x10] ;  /* 0x01000200ff0477ac */ /* 0x000f620008000a00 */
[----:B--2---:R-:W-:Y:S01]  /*6e80*/  MOV R5, UR9 ;  /* 0x0000000900057c02 */ /* 0x004fe20008000f00 */
[----:B------:R-:W-:Y:S01]  /*6e90*/  IMAD.U32 R4, RZ, RZ, UR8 ;  /* 0x00000008ff047e24 */ /* 0x000fe2000f8e00ff */
[----:B---3--:R-:W-:Y:S01]  /*6ea0*/  MOV R7, UR7 ;  /* 0x0000000700077c02 */ /* 0x008fe20008000f00 */
[----:B------:R-:W-:Y:S01]  /*6eb0*/  IMAD.U32 R6, RZ, RZ, UR6 ;  /* 0x00000006ff067e24 */ /* 0x000fe2000f8e00ff */
[----:B-----5:R-:W-:Y:S01]  /*6ec0*/  MOV R11, UR5 ;  /* 0x00000005000b7c02 */ /* 0x020fe20008000f00 */
[----:B------:R-:W-:Y:S02]  /*6ed0*/  IMAD.U32 R10, RZ, RZ, UR4 ;  /* 0x00000004ff0a7e24 */ /* 0x000fe4000f8e00ff */
[----:B------:R-:W-:Y:S07]  /*6ee0*/  LEPC R20, `(.L_x_115) ;  /* 0x000000001014794e */ /* 0x000fee0000000000 */
[----:B-1--4-:R-:W-:Y:S05]  /*6ef0*/  CALL.ABS.NOINC R2 ;  /* 0x0000000002007343 */ /* 0x012fea0003c00000 */
.L_x_115:
[----:B------:R-:W-:Y:S01]  /*6f00*/  ISETP.NE.AND P0, PT, R105, RZ, PT ;  /* 0x000000ff6900720c */ /* 0x000fe20003f05270 */
[----:B------:R-:W-:Y:S05]  /*6f10*/  WARPSYNC.ALL ;  /* 0x0000000000007948 */ /* 0x000fea0003800000 */
[----:B------:R-:W-:Y:S01]  /*6f20*/  IMAD.SHL.U32 R80, R57, 0x100, RZ ;  /* 0x0000010039507824 */ /* 0x000fe200078e00ff */
[----:B------:R-:W-:Y:S01]  /*6f30*/  R2UR UR4, R48 ;  /* 0x00000000300472ca */ /* 0x000fe200000e0000 */
[----:B------:R-:W-:Y:S01]  /*6f40*/  IMAD.SHL.U32 R74, R59, 0x100, RZ ;  /* 0x000001003b4a7824 */ /* 0x000fe200078e00ff */
[C---:B------:R-:W-:Y:S01]  /*6f50*/  SHF.L.U32 R51, R56.reuse, 0x10, RZ ;  /* 0x0000001038337819 */ /* 0x040fe200000006ff */
[----:B-1--4-:R-:W-:Y:S01]  /*6f60*/  IMAD.SHL.U32 R68, R61, 0x100, RZ ;  /* 0x000001003d447824 */ /* 0x012fe200078e00ff */
[C---:B------:R-:W-:Y:S01]  /*6f70*/  PRMT R49, R56.reuse, 0x8880, RZ ;  /* 0x0000888038317816 */ /* 0x040fe200000000ff */
[----:B------:R-:W-:Y:S01]  /*6f80*/  BSSY.RECONVERGENT B0, `(.L_x_116) ;  /* 0x000009e000007945 */ /* 0x000fe20003800200 */
[----:B------:R-:W-:Y:S02]  /*6f90*/  SHF.L.U32 R53, R56, 0x8, RZ ;  /* 0x0000000838357819 */ /* 0x000fe400000006ff */
[----:B------:R-:W-:Y:S02]  /*6fa0*/  SHF.R.S32.HI R51, RZ, 0x18, R51 ;  /* 0x00000018ff337819 */ /* 0x000fe40000011433 */
[C---:B------:R-:W-:Y:S02]  /*6fb0*/  PRMT R82, R57.reuse, 0x8880, RZ ;  /* 0x0000888039527816 */ /* 0x040fe400000000ff */
[----:B------:R-:W-:Y:S01]  /*6fc0*/  SHF.R.S32.HI R53, RZ, 0x18, R53 ;  /* 0x00000018ff357819 */ /* 0x000fe20000011435 */
[----:B------:R-:W-:Y:S01]  /*6fd0*/  LDTM.16dp32bit_t0_t15.x32 R4, tmem[UR4+0x40] ;  /* 0x00004004000479ee */ /* 0x000fe20008a80000 */
[----:B------:R-:W1:Y:S01]  /*6fe0*/  LDTM.16dp32bit_t16_t31.x32 R4, tmem[UR4+0x60] ;  /* 0x00006004000479ee */ /* 0x000e620008aa0000 */
[----:B------:R-:W-:Y:S01]  /*6ff0*/  NOP ;  /* 0x0000000000007918 */ /* 0x000fe20000000000 */
[----:B------:R-:W-:Y:S02]  /*7000*/  R2UR UR5, R108 ;  /* 0x000000006c0572ca */ /* 0x000fe400000e0000 */
[----:B------:R-:W-:Y:S02]  /*7010*/  SHF.R.S32.HI R52, RZ, 0x18, R56 ;  /* 0x00000018ff347819 */ /* 0x000fe40000011438 */
[----:B------:R-:W-:Y:S02]  /*7020*/  SHF.L.U32 R81, R57, 0x10, RZ ;  /* 0x0000001039517819 */ /* 0x000fe400000006ff */
[C---:B------:R-:W-:Y:S02]  /*7030*/  PRMT R79, R58.reuse, 0x8880, RZ ;  /* 0x000088803a4f7816 */ /* 0x040fe400000000ff */
[----:B------:R-:W-:Y:S02]  /*7040*/  SHF.R.S32.HI R54, RZ, 0x18, R57 ;  /* 0x00000018ff367819 */ /* 0x000fe40000011439 */
[----:B------:R-:W-:Y:S02]  /*7050*/  SHF.L.U32 R78, R58, 0x10, RZ ;  /* 0x000000103a4e7819 */ /* 0x000fe400000006ff */
[C---:B------:R-:W-:Y:S01]  /*7060*/  PRMT R76, R59.reuse, 0x8880, RZ ;  /* 0x000088803b4c7816 */ /* 0x040fe200000000ff */
[----:B------:R-:W-:Y:S01]  /*7070*/  UIADD3 UR5, UPT, UPT, UR5, 0x180, URZ ;  /* 0x0000018005057890 */ /* 0x000fe2000fffe0ff */
[----:B------:R-:W-:Y:S02]  /*7080*/  SHF.R.S32.HI R55, RZ, 0x18, R58 ;  /* 0x00000018ff377819 */ /* 0x000fe4000001143a */
[----:B------:R-:W-:Y:S01]  /*7090*/  SHF.L.U32 R75, R59, 0x10, RZ ;  /* 0x000000103b4b7819 */ /* 0x000fe200000006ff */
[----:B------:R-:W-:Y:S01]  /*70a0*/  UPRMT UR5, UR37, 0x654, UR5 ;  /* 0x0000065425057896 */ /* 0x000fe20008000005 */
[C---:B------:R-:W-:Y:S02]  /*70b0*/  PRMT R73, R60.reuse, 0x8880, RZ ;  /* 0x000088803c497816 */ /* 0x040fe400000000ff */
[----:B------:R-:W-:Y:S01]  /*70c0*/  SHF.R.S32.HI R56, RZ, 0x18, R59 ;  /* 0x00000018ff387819 */ /* 0x000fe2000001143b */
[C---:B-1----:R-:W-:Y:S01]  /*70d0*/  IMAD R4, R47.reuse, R4, RZ ;  /* 0x000000042f047224 */ /* 0x042fe200078e02ff */
[----:B------:R-:W-:Y:S01]  /*70e0*/  SHF.L.U32 R72, R60, 0x10, RZ ;  /* 0x000000103c487819 */ /* 0x000fe200000006ff */
[----:B------:R-:W-:Y:S01]  /*70f0*/  IMAD R5, R47, R5, RZ ;  /* 0x000000052f057224 */ /* 0x000fe200078e02ff */
[----:B------:R-:W-:Y:S01]  /*7100*/  PRMT R70, R61, 0x8880, RZ ;  /* 0x000088803d467816 */ /* 0x000fe200000000ff */
[----:B------:R-:W-:Y:S01]  /*7110*/  IMAD R6, R47, R6, RZ ;  /* 0x000000062f067224 */ /* 0x000fe200078e02ff */
[----:B------:R-:W-:Y:S01]  /*7120*/  SYNCS.ARRIVE.TRANS64.RED.A1T0 RZ, [UR5], RZ ;  /* 0x000000ffffff79a7 */ /* 0x000fe20008100405 */
[----:B------:R-:W-:Y:S01]  /*7130*/  IMAD R4, R49, R50, R4 ;  /* 0x0000003231047224 */ /* 0x000fe200078e0204 */
[----:B------:R-:W-:Y:S01]  /*7140*/  MOV R49, R82 ;  /* 0x0000005200317202 */ /* 0x000fe20000000f00 */
[----:B------:R-:W-:Y:S01]  /*7150*/  IMAD R7, R47, R7, RZ ;  /* 0x000000072f077224 */ /* 0x000fe200078e02ff */
[----:B------:R-:W-:Y:S01]  /*7160*/  SHF.R.S32.HI R57, RZ, 0x18, R60 ;  /* 0x00000018ff397819 */ /* 0x000fe2000001143c */
[-C--:B------:R-:W-:Y:S01]  /*7170*/  IMAD R5, R51, R50.reuse, R5 ;  /* 0x0000003233057224 */ /* 0x080fe200078e0205 */
[----:B------:R-:W-:Y:S01]  /*7180*/  SHF.R.S32.HI R51, RZ, 0x18, R81 ;  /* 0x00000018ff337819 */ /* 0x000fe20000011451 */
[----:B------:R-:W-:Y:S01]  /*7190*/  IMAD R6, R53, R50, R6 ;  /* 0x0000003235067224 */ /* 0x000fe200078e0206 */
[----:B------:R-:W-:Y:S01]  /*71a0*/  SHF.R.S32.HI R53, RZ, 0x18, R80 ;  /* 0x00000018ff357819 */ /* 0x000fe20000011450 */
[----:B------:R-:W-:Y:S01]  /*71b0*/  IMAD R8, R47, R8, RZ ;  /* 0x000000082f087224 */ /* 0x000fe200078e02ff */
[----:B------:R-:W-:Y:S01]  /*71c0*/  SHF.L.U32 R69, R61, 0x10, RZ ;  /* 0x000000103d457819 */ /* 0x000fe200000006ff */
[----:B------:R-:W-:Y:S01]  /*71d0*/  IMAD R7, R52, R50, R7 ;  /* 0x0000003234077224 */ /* 0x000fe200078e0207 */
[----:B------:R-:W-:Y:S01]  /*71e0*/  SHF.R.S32.HI R52, RZ, 0x18, R75 ;  /* 0x00000018ff347819 */ /* 0x000fe2000001144b */
[C---:B------:R-:W-:Y:S01]  /*71f0*/  IMAD R9, R47.reuse, R9, RZ ;  /* 0x000000092f097224 */ /* 0x040fe200078e02ff */
[----:B------:R-:W-:Y:S01]  /*7200*/  PRMT R67, R62, 0x8880, RZ ;  /* 0x000088803e437816 */ /* 0x000fe200000000ff */
[----:B------:R-:W-:Y:S01]  /*7210*/  IMAD R10, R47, R10, RZ ;  /* 0x0000000a2f0a7224 */ /* 0x000fe200078e02ff */
[----:B------:R-:W-:Y:S01]  /*7220*/  I2IP.S8.S32.SAT R108, R7, R6, RZ ;  /* 0x00000006076c7239 */ /* 0x000fe200000014ff */
[----:B------:R-:W-:Y:S01]  /*7230*/  IMAD R8, R49, R50, R8 ;  /* 0x0000003231087224 */ /* 0x000fe200078e0208 */
[----:B------:R-:W-:Y:S01]  /*7240*/  MOV R49, R79 ;  /* 0x0000004f00317202 */ /* 0x000fe20000000f00 */
[----:B------:R-:W-:Y:S01]  /*7250*/  IMAD R11, R47, R11, RZ ;  /* 0x0000000b2f0b7224 */ /* 0x000fe200078e02ff */
[----:B------:R-:W-:Y:S01]  /*7260*/  I2IP.S8.S32.SAT R108, R5, R4, R108 ;  /* 0x00000004056c7239 */ /* 0x000fe2000000146c */
[-C--:B------:R-:W-:Y:S01]  /*7270*/  IMAD R9, R51, R50.reuse, R9 ;  /* 0x0000003233097224 */ /* 0x080fe200078e0209 */
[----:B------:R-:W-:Y:S01]  /*7280*/  SHF.R.S32.HI R51, RZ, 0x18, R78 ;  /* 0x00000018ff337819 */ /* 0x000fe2000001144e */
[----:B------:R-:W-:Y:S01]  /*7290*/  IMAD R10, R53, R50, R10 ;  /* 0x00000032350a7224 */ /* 0x000fe200078e020a */
[----:B------:R-:W-:Y:S01]  /*72a0*/  SHF.R.S32.HI R53, RZ, 0x18, R74 ;  /* 0x00000018ff357819 */ /* 0x000fe2000001144a */
[C---:B------:R-:W-:Y:S01]  /*72b0*/  IMAD R12, R47.reuse, R12, RZ ;  /* 0x0000000c2f0c7224 */ /* 0x040fe200078e02ff */
[----:B------:R-:W-:Y:S01]  /*72c0*/  SHF.L.U32 R77, R58, 0x8, RZ ;  /* 0x000000083a4d7819 */ /* 0x000fe200000006ff */
[-C--:B------:R-:W-:Y:S01]  /*72d0*/  IMAD R11, R54, R50.reuse, R11 ;  /* 0x00000032360b7224 */ /* 0x080fe200078e020b */
[----:B------:R-:W-:Y:S01]  /*72e0*/  SHF.R.S32.HI R58, RZ, 0x18, R61 ;  /* 0x00000018ff3a7819 */ /* 0x000fe2000001143d */
[----:B------:R-:W-:Y:S01]  /*72f0*/  IMAD R13, R47, R13, RZ ;  /* 0x0000000d2f0d7224 */ /* 0x000fe200078e02ff */
[----:B------:R-:W-:Y:S01]  /*7300*/  SHF.L.U32 R66, R62, 0x10, RZ ;  /* 0x000000103e427819 */ /* 0x000fe200000006ff */
[----:B------:R-:W-:Y:S01]  /*7310*/  IMAD R12, R49, R50, R12 ;  /* 0x00000032310c7224 */ /* 0x000fe200078e020c */
[----:B------:R-:W-:Y:S01]  /*7320*/  SHF.R.S32.HI R49, RZ, 0x18, R77 ;  /* 0x00000018ff317819 */ /* 0x000fe2000001144d */
[----:B------:R-:W-:Y:S01]  /*7330*/  IMAD R14, R47, R14, RZ ;  /* 0x0000000e2f0e7224 */ /* 0x000fe200078e02ff */
[----:B------:R-:W-:Y:S01]  /*7340*/  I2IP.S8.S32.SAT R109, R11, R10, RZ ;  /* 0x0000000a0b6d7239 */ /* 0x000fe200000014ff */
[----:B------:R-:W-:Y:S01]  /*7350*/  IMAD R15, R47, R15, RZ ;  /* 0x0000000f2f0f7224 */ /* 0x000fe200078e02ff */
[----:B------:R-:W-:Y:S01]  /*7360*/  PRMT R64, R63, 0x8880, RZ ;  /* 0x000088803f407816 */ /* 0x000fe200000000ff */
[----:B------:R-:W-:Y:S01]  /*7370*/  IMAD R13, R51, R50, R13 ;  /* 0x00000032330d7224 */ /* 0x000fe200078e020d */
[----:B------:R-:W-:Y:S01]  /*7380*/  MOV R51, R76 ;  /* 0x0000004c00337202 */ /* 0x000fe20000000f00 */
[----:B------:R-:W-:Y:S01]  /*7390*/  IMAD R16, R47, R16, RZ ;  /* 0x000000102f107224 */ /* 0x000fe200078e02ff */
[----:B------:R-:W-:Y:S01]  /*73a0*/  I2IP.S8.S32.SAT R109, R9, R8, R109 ;  /* 0x00000008096d7239 */ /* 0x000fe2000000146d */
[-C--:B------:R-:W-:Y:S01]  /*73b0*/  IMAD R14, R49, R50.reuse, R14 ;  /* 0x00000032310e7224 */ /* 0x080fe200078e020e */
[----:B------:R-:W-:Y:S01]  /*73c0*/  SHF.R.S32.HI R59, RZ, 0x18, R62 ;  /* 0x00000018ff3b7819 */ /* 0x000fe2000001143e */
[----:B------:R-:W-:Y:S01]  /*73d0*/  IMAD R17, R47, R17, RZ ;  /* 0x000000112f117224 */ /* 0x000fe200078e02ff */
[----:B------:R-:W-:Y:S01]  /*73e0*/  SHF.L.U32 R71, R60, 0x8, RZ ;  /* 0x000000083c477819 */ /* 0x000fe200000006ff */
[----:B------:R-:W-:Y:S01]  /*73f0*/  IMAD R15, R55, R50, R15 ;  /* 0x00000032370f7224 */ /* 0x000fe200078e020f */
[----:B------:R-:W-:Y:S01]  /*7400*/  SHF.R.S32.HI R60, RZ, 0x18, R63 ;  /* 0x00000018ff3c7819 */ /* 0x000fe2000001143f */
[----:B------:R-:W-:Y:S01]  /*7410*/  IMAD R18, R47, R18, RZ ;  /* 0x000000122f127224 */ /* 0x000fe200078e02ff */
[----:B------:R-:W-:Y:S01]  /*7420*/  SHF.L.U32 R65, R62, 0x8, RZ ;  /* 0x000000083e417819 */ /* 0x000fe200000006ff */
[----:B------:R-:W-:Y:S01]  /*7430*/  IMAD R16, R51, R50, R16 ;  /* 0x0000003233107224 */ /* 0x000fe200078e0210 */
[----:B------:R-:W-:Y:S01]  /*7440*/  I2IP.S8.S32.SAT R110, R15, R14, RZ ;  /* 0x0000000e0f6e7239 */ /* 0x000fe200000014ff */
[----:B------:R-:W-:Y:S01]  /*7450*/  IMAD R19, R47, R19, RZ ;  /* 0x000000132f137224 */ /* 0x000fe200078e02ff */
[----:B------:R-:W-:Y:S01]  /*7460*/  SHF.R.S32.HI R51, RZ, 0x18, R72 ;  /* 0x00000018ff337819 */ /* 0x000fe20000011448 */
[----:B------:R-:W-:Y:S01]  /*7470*/  IMAD R17, R52, R50, R17 ;  /* 0x0000003234117224 */ /* 0x000fe200078e0211 */
[----:B------:R-:W-:Y:S01]  /*7480*/  I2IP.S8.S32.SAT R110, R13, R12, R110 ;  /* 0x0000000c0d6e7239 */ /* 0x000fe2000000146e */
[----:B------:R-:W-:Y:S01]  /*7490*/  IMAD R0, R47, R20, RZ ;  /* 0x000000142f007224 */ /* 0x000fe200078e02ff */
[----:B------:R-:W-:Y:S01]  /*74a0*/  SHF.R.S32.HI R52, RZ, 0x18, R71 ;  /* 0x00000018ff347819 */ /* 0x000fe20000011447 */
[-C--:B------:R-:W-:Y:S01]  /*74b0*/  IMAD R18, R53, R50.reuse, R18 ;  /* 0x0000003235127224 */ /* 0x080fe200078e0212 */
[----:B------:R-:W-:Y:S01]  /*74c0*/  SHF.R.S32.HI R53, RZ, 0x18, R68 ;  /* 0x00000018ff357819 */ /* 0x000fe20000011444 */
[----:B------:R-:W-:Y:S01]  /*74d0*/  IMAD.MOV.U32 R49, RZ, RZ, R73 ;  /* 0x000000ffff317224 */ /* 0x000fe200078e0049 */
[----:B------:R-:W-:Y:S01]  /*74e0*/  SHF.L.U32 R62, R63, 0x10, RZ ;  /* 0x000000103f3e7819 */ /* 0x000fe200000006ff */
[C---:B------:R-:W-:Y:S02]  /*74f0*/  IMAD R2, R47.reuse, R21, RZ ;  /* 0x000000152f027224 */ /* 0x040fe400078e02ff */
[----:B------:R-:W-:Y:S02]  /*7500*/  IMAD R19, R56, R50, R19 ;  /* 0x0000003238137224 */ /* 0x000fe400078e0213 */
[----:B------:R-:W-:Y:S02]  /*7510*/  IMAD R3, R47, R22, RZ ;  /* 0x000000162f037224 */ /* 0x000fe400078e02ff */
[----:B------:R-:W-:Y:S01]  /*7520*/  IMAD R0, R49, R50, R0 ;  /* 0x0000003231007224 */ /* 0x000fe200078e0200 */
[----:B------:R-:W-:Y:S01]  /*7530*/  I2IP.S8.S32.SAT R111, R19, R18, RZ ;  /* 0x00000012136f7239 */ /* 0x000fe200000014ff */
[----:B------:R-:W-:Y:S01]  /*7540*/  IMAD R23, R47, R23, RZ ;  /* 0x000000172f177224 */ /* 0x000fe200078e02ff */
[----:B------:R-:W-:Y:S01]  /*7550*/  MOV R49, R70 ;  /* 0x0000004600317202 */ /* 0x000fe20000000f00 */
[----:B------:R-:W-:Y:S01]  /*7560*/  IMAD R2, R51, R50, R2 ;  /* 0x0000003233027224 */ /* 0x000fe200078e0202 */
[----:B------:R-:W-:Y:S01]  /*7570*/  I2IP.S8.S32.SAT R111, R17, R16, R111 ;  /* 0x00000010116f7239 */ /* 0x000fe2000000146f */
[C---:B------:R-:W-:Y:S01]  /*7580*/  IMAD R20, R47.reuse, R24, RZ ;  /* 0x000000182f147224 */ /* 0x040fe200078e02ff */
[----:B------:R-:W-:Y:S01]  /*7590*/  SHF.R.S32.HI R51, RZ, 0x18, R69 ;  /* 0x00000018ff337819 */ /* 0x000fe20000011445 */
[-C--:B------:R-:W-:Y:S01]  /*75a0*/  IMAD R3, R52, R50.reuse, R3 ;  /* 0x0000003234037224 */ /* 0x080fe200078e0203 */
[----:B------:R-:W-:Y:S01]  /*75b0*/  SHF.R.S32.HI R52, RZ, 0x18, R62 ;  /* 0x00000018ff347819 */ /* 0x000fe2000001143e */
[----:B------:R-:W-:Y:S01]  /*75c0*/  IMAD R21, R47, R25, RZ ;  /* 0x000000192f157224 */ /* 0x000fe200078e02ff */
[----:B------:R1:W-:Y:S01]  /*75d0*/  STS.128 [R95+UR49+0x3200], R108 ;  /* 0x0032006c5f007988 */ /* 0x0003e20008000c31 */
[----:B------:R-:W-:Y:S02]  /*75e0*/  IMAD R23, R57, R50, R23 ;  /* 0x0000003239177224 */ /* 0x000fe400078e0217 */
[----:B------:R-:W-:Y:S02]  /*75f0*/  IMAD R22, R47, R26, RZ ;  /* 0x0000001a2f167224 */ /* 0x000fe400078e02ff */
[-C--:B------:R-:W-:Y:S01]  /*7600*/  IMAD R20, R49, R50.reuse, R20 ;  /* 0x0000003231147224 */ /* 0x080fe200078e0214 */
[----:B------:R-:W-:Y:S01]  /*7610*/  I2IP.S8.S32.SAT R113, R23, R3, RZ ;  /* 0x0000000317717239 */ /* 0x000fe200000014ff */
[----:B------:R-:W-:Y:S01]  /*7620*/  IMAD R27, R47, R27, RZ ;  /* 0x0000001b2f1b7224 */ /* 0x000fe200078e02ff */
[----:B------:R-:W-:Y:S01]  /*7630*/  MOV R49, R67 ;  /* 0x0000004300317202 */ /* 0x000fe20000000f00 */
[----:B------:R-:W-:Y:S01]  /*7640*/  IMAD R21, R51, R50, R21 ;  /* 0x0000003233157224 */ /* 0x000fe200078e0215 */
[----:B------:R-:W-:Y:S01]  /*7650*/  I2IP.S8.S32.SAT R116, R2, R0, R113 ;  /* 0x0000000002747239 */ /* 0x000fe20000001471 */
[----:B------:R-:W-:Y:S01]  /*7660*/  IMAD R24, R47, R28, RZ ;  /* 0x0000001c2f187224 */ /* 0x000fe200078e02ff */
[----:B------:R-:W-:Y:S01]  /*7670*/  SHF.R.S32.HI R51, RZ, 0x18, R66 ;  /* 0x00000018ff337819 */ /* 0x000fe20000011442 */
[-C--:B------:R-:W-:Y:S01]  /*7680*/  IMAD R22, R53, R50.reuse, R22 ;  /* 0x0000003235167224 */ /* 0x080fe200078e0216 */
[----:B------:R-:W-:Y:S01]  /*7690*/  IADD3 R113, PT, PT, R44, 0x1, RZ ;  /* 0x000000012c717810 */ /* 0x000fe20007ffe0ff */
[-C--:B------:R-:W-:Y:S02]  /*76a0*/  IMAD R27, R58, R50.reuse, R27 ;  /* 0x000000323a1b7224 */ /* 0x080fe400078e021b */
[----:B------:R-:W-:Y:S02]  /*76b0*/  IMAD R25, R47, R29, RZ ;  /* 0x0000001d2f197224 */ /* 0x000fe400078e02ff */
[----:B------:R-:W-:Y:S01]  /*76c0*/  IMAD R24, R49, R50, R24 ;  /* 0x0000003231187224 */ /* 0x000fe200078e0218 */
[----:B------:R-:W-:Y:S01]  /*76d0*/  SHF.R.S32.HI R49, RZ, 0x18, R65 ;  /* 0x00000018ff317819 */ /* 0x000fe20000011441 */
[----:B------:R-:W-:Y:S01]  /*76e0*/  IMAD R26, R47, R30, RZ ;  /* 0x0000001e2f1a7224 */ /* 0x000fe200078e02ff */
[----:B------:R-:W-:Y:S01]  /*76f0*/  I2IP.S8.S32.SAT R117, R27, R22, RZ ;  /* 0x000000161b757239 */ /* 0x000fe200000014ff */
[----:B------:R-:W-:Y:S02]  /*7700*/  IMAD.SHL.U32 R61, R63, 0x100, RZ ;  /* 0x000001003f3d7824 */ /* 0x000fe400078e00ff */
[----:B------:R-:W-:Y:S01]  /*7710*/  IMAD R31, R47, R31, RZ ;  /* 0x0000001f2f1f7224 */ /* 0x000fe200078e02ff */
[----:B------:R-:W-:Y:S01]  /*7720*/  I2IP.S8.S32.SAT R117, R21, R20, R117 ;  /* 0x0000001415757239 */ /* 0x000fe20000001475 */
[----:B------:R-:W-:Y:S01]  /*7730*/  IMAD R25, R51, R50, R25 ;  /* 0x0000003233197224 */ /* 0x000fe200078e0219 */
[----:B------:R-:W-:Y:S01]  /*7740*/  MOV R51, R64 ;  /* 0x0000004000337202 */ /* 0x000fe20000000f00 */
[----:B------:R-:W-:Y:S01]  /*7750*/  IMAD R28, R47, R32, RZ ;  /* 0x000000202f1c7224 */ /* 0x000fe200078e02ff */
[----:B------:R-:W-:Y:S01]  /*7760*/  SHF.R.S32.HI R53, RZ, 0x18, R61 ;  /* 0x00000018ff357819 */ /* 0x000fe2000001143d */
[-C--:B------:R-:W-:Y:S02]  /*7770*/  IMAD R26, R49, R50.reuse, R26 ;  /* 0x00000032311a7224 */ /* 0x080fe400078e021a */
[----:B------:R-:W-:Y:S02]  /*7780*/  IMAD R29, R47, R33, RZ ;  /* 0x000000212f1d7224 */ /* 0x000fe400078e02ff */
[-C--:B------:R-:W-:Y:S02]  /*7790*/  IMAD R31, R59, R50.reuse, R31 ;  /* 0x000000323b1f7224 */ /* 0x080fe400078e021f */
[----:B------:R-:W-:Y:S02]  /*77a0*/  IMAD R28, R51, R50, R28 ;  /* 0x00000032331c7224 */ /* 0x000fe400078e021c */
[----:B------:R-:W-:Y:S01]  /*77b0*/  IMAD R30, R47, R34, RZ ;  /* 0x000000222f1e7224 */ /* 0x000fe200078e02ff */
[----:B------:R-:W-:Y:S01]  /*77c0*/  I2IP.S8.S32.SAT R114, R31, R26, RZ ;  /* 0x0000001a1f727239 */ /* 0x000fe200000014ff */
[----:B------:R-:W-:Y:S02]  /*77d0*/  IMAD R29, R52, R50, R29 ;  /* 0x00000032341d7224 */ /* 0x000fe400078e021d */
[----:B------:R-:W-:Y:S01]  /*77e0*/  IMAD R35, R47, R35, RZ ;  /* 0x000000232f237224 */ /* 0x000fe200078e02ff */
[----:B------:R-:W-:Y:S01]  /*77f0*/  I2IP.S8.S32.SAT R118, R25, R24, R114 ;  /* 0x0000001819767239 */ /* 0x000fe20000001472 */
[-C--:B------:R-:W-:Y:S02]  /*7800*/  IMAD R30, R53, R50.reuse, R30 ;  /* 0x00000032351e7224 */ /* 0x080fe400078e021e */
[----:B------:R-:W-:Y:S05]  /*7810*/  IMAD R35, R60, R50, R35 ;  /* 0x000000323c237224 */ /* 0x000fea00078e0223 */
[----:B------:R-:W-:Y:S04]  /*7820*/  I2IP.S8.S32.SAT R115, R35, R30, RZ ;  /* 0x0000001e23737239 */ /* 0x000fe800000014ff */
[----:B------:R-:W-:Y:S05]  /*7830*/  I2IP.S8.S32.SAT R119, R29, R28, R115 ;  /* 0x0000001c1d777239 */ /* 0x000fea0000001473 */
        /* <DEDUP_REMOVED lines=9> */
[----:B------:R-:W-:Y:S02]  /*78d0*/  UIADD3 UR8, UP0, UPT, UR52, 0x680, URZ ;  /* 0x0000068034087890 */ /* 0x000fe4000ff1e0ff */
[----:B------:R-:W-:Y:S02]  /*78e0*/  UIADD3 UR5, UPT, UPT, UR41, 0x40, URZ ;  /* 0x0000004029057890 */ /* 0x000fe4000fffe0ff */
[----:B------:R-:W-:Y:S02]  /*78f0*/  UIADD3 UR4, UPT, UPT, UR49, 0x3200, URZ ;  /* 0x0000320031047890 */ /* 0x000fe4000fffe0ff */
[----:B------:R-:W-:Y:S01]  /*7900*/  UIADD3.X UR9, UPT, UPT, URZ, UR53, URZ, UP0, !UPT ;  /* 0x00000035ff097290 */ /* 0x000fe200087fe4ff */
[----:B------:R-:W-:Y:S01]  /*7910*/  UMOV UR6, UR42 ;  /* 0x0000002a00067c82 */ /* 0x000fe20008000000 */
[----:B------:R-:W-:Y:S07]  /*7920*/  UMOV UR7, UR36 ;  /* 0x0000002400077c82 */ /* 0x000fee0008000000 */
[----:B------:R2:W-:Y:S01]  /*7930*/  UTMASTG.3D [UR4], [UR8] ;  /* 0x00000004080073b5 */ /* 0x0005e20008010000 */
[----:B------:R0:W-:Y:S01]  /*7940*/  UTMACMDFLUSH ;  /* 0x00000000000079b7 */ /* 0x0001e20000000000 */
[----:B--2---:R-:W-:Y:S04]  /*7950*/  DEPBAR.LE SB0, 0x1 ;  /* 0x000080400000791a */ /* 0x004fe80000000000 */
.L_x_117:
[----:B------:R-:W-:Y:S05]  /*7960*/  BSYNC.RECONVERGENT B0 ;  /* 0x0000000000007941 */ /* 0x000fea0003800200 */
.L_x_116:
[----:B------:R-:W-:Y:S01]  /*7970*/  BAR.SYNC.DEFER_BLOCKING 0x1, 0x80 ;  /* 0x0042000000007b1d */ /* 0x000fe20000010000 */
[----:B------:R-:W-:Y:S01]  /*7980*/  ISETP.NE.AND P2, PT, R106, RZ, PT ;  /* 0x000000ff6a00720c */ /* 0x000fe20003f45270 */
[----:B------:R-:W-:Y:S01]  /*7990*/  IMAD.IADD R20, R43, 0x1, R83 ;  /* 0x000000012b147824 */ /* 0x000fe200078e0253 */
[----:B------:R-:W-:Y:S01]  /*79a0*/  ISETP.NE.AND P0, PT, R107, 0x2, PT ;  /* 0x000000026b00780c */ /* 0x000fe20003f05270 */
[----:B------:R-:W-:Y:S01]  /*79b0*/  IMAD.IADD R21, R45, 0x1, R90 ;  /* 0x000000012d157824 */ /* 0x000fe200078e025a */
[----:B------:R-:W-:Y:S02]  /*79c0*/  ISETP.NE.AND P1, PT, R113, 0x4, PT ;  /* 0x000000047100780c */ /* 0x000fe40003f25270 */
[----:B------:R-:W-:Y:S02]  /*79d0*/  SEL R0, RZ, 0x1, P0 ;  /* 0x00000001ff007807 */ /* 0x000fe40000000000 */
[----:B------:R-:W-:Y:S02]  /*79e0*/  SEL R3, RZ, 0x1, P1 ;  /* 0x00000001ff037807 */ /* 0x000fe40000800000 */
[----:B------:R-:W-:Y:S02]  /*79f0*/  LOP3.LUT R101, R101, R0, RZ, 0x3c, !PT ;  /* 0x0000000065657212 */ /* 0x000fe400078e3cff */
[----:B------:R-:W-:Y:S02]  /*7a00*/  LOP3.LUT R102, R102, R3, RZ, 0x3c, !PT ;  /* 0x0000000366667212 */ /* 0x000fe400078e3cff */
[----:B------:R-:W-:Y:S02]  /*7a10*/  @P2 R2UR UR36, R98 ;  /* 0x00000000622422ca */ /* 0x000fe400000e0000 */
[----:B------:R-:W-:Y:S02]  /*7a20*/  SEL R107, R107, RZ, P0 ;  /* 0x000000ff6b6b7207 */ /* 0x000fe40000000000 */
[----:B------:R-:W-:Y:S01]  /*7a30*/  SEL R44, R113, RZ, P1 ;  /* 0x000000ff712c7207 */ /* 0x000fe20000800000 */
[----:B------:R-:W-:Y:S10]  /*7a40*/  @P2 BRA `(.L_x_118) ;  /* 0xffffffd400d82947 */ /* 0x000ff4000383ffff */
[----:B------:R-:W-:Y:S05]  /*7a50*/  EXIT ;  /* 0x000000000000794d */ /* 0x000fea0003800000 */
.L_x_20:
[----:B--2---:R2:W1:Y:S02]  /*7a60*/  SYNCS.PHASECHK.TRANS64.TRYWAIT P0, [R3+URZ+0x1b0], R2 ;  /* 0x0001b002030075a7 */ /* 0x00446400080011ff */
[----:B-1----:R-:W-:Y:S05]  /*7a70*/  @!P0 NANOSLEEP.SYNCS 0x989680 ;  /* 0x009896800000895d */ /* 0x002fea0003900000 */
[----:B------:R-:W1:Y:S02]  /*7a80*/  @!P0 SYNCS.PHASECHK.TRANS64 P0, [R3+URZ+0x1b0], R2 ;  /* 0x0001b002030085a7 */ /* 0x000e6400080010ff */
[----:B-1----:R-:W-:Y:S05]  /*7a90*/  @!P0 BRA `(.L_x_20) ;  /* 0xfffffffc00f08947 */ /* 0x002fea000383ffff */
[----:B------:R-:W-:Y:S05]  /*7aa0*/  BRA `(.L_x_119) ;  /* 0xffffff9c00307947 */ /* 0x000fea000383ffff */
.L_x_23:
[----:B-1----:R-:W-:-:S07]  /*7ab0*/  MOV R2, UR33 ;  /* 0x0000002100027c02 */ /* 0x002fce0008000f00 */
.L_x_120:
[----:B-1----:R1:W2:Y:S02]  /*7ac0*/  SYNCS.PHASECHK.TRANS64.TRYWAIT P0, [R2+URZ+0x88], R5 ;  /* 0x00008805020075a7 */ /* 0x0022a400080011ff */
[----:B--2---:R-:W-:Y:S05]  /*7ad0*/  @!P0 NANOSLEEP.SYNCS 0x989680 ;  /* 0x009896800000895d */ /* 0x004fea0003900000 */
[----:B------:R-:W2:Y:S02]  /*7ae0*/  @!P0 SYNCS.PHASECHK.TRANS64 P0, [R2+URZ+0x88], R5 ;  /* 0x00008805020085a7 */ /* 0x000ea400080010ff */
[----:B--2---:R-:W-:Y:S05]  /*7af0*/  @!P0 BRA `(.L_x_120) ;  /* 0xfffffffc00f08947 */ /* 0x004fea000383ffff */
[----:B------:R-:W-:Y:S05]  /*7b00*/  BRA `(.L_x_22) ;  /* 0xffffff9c00807947 */ /* 0x000fea000383ffff */
.L_x_29:
[----:B-1----:R-:W-:-:S07]  /*7b10*/  MOV R2, UR17 ;  /* 0x0000001100027c02 */ /* 0x002fce0008000f00 */
.L_x_121:
[----:B-1----:R1:W2:Y:S02]  /*7b20*/  SYNCS.PHASECHK.TRANS64.TRYWAIT P0, [R2+URZ+0x88], R5 ;  /* 0x00008805020075a7 */ /* 0x0022a400080011ff */
[----:B--2---:R-:W-:Y:S05]  /*7b30*/  @!P0 NANOSLEEP.SYNCS 0x989680 ;  /* 0x009896800000895d */ /* 0x004fea0003900000 */
[----:B------:R-:W2:Y:S02]  /*7b40*/  @!P0 SYNCS.PHASECHK.TRANS64 P0, [R2+URZ+0x88], R5 ;  /* 0x00008805020085a7 */ /* 0x000ea400080010ff */
[----:B--2---:R-:W-:Y:S05]  /*7b50*/  @!P0 BRA `(.L_x_121) ;  /* 0xfffffffc00f08947 */ /* 0x004fea000383ffff */
[----:B------:R-:W-:Y:S05]  /*7b60*/  BRA `(.L_x_28) ;  /* 0xffffffa000287947 */ /* 0x000fea000383ffff */
.L_x_33:
[----:B-1----:R1:W2:Y:S02]  /*7b70*/  SYNCS.PHASECHK.TRANS64.TRYWAIT P0, [R2+URZ+0x140], R3 ;  /* 0x00014003020075a7 */ /* 0x0022a400080011ff */
[----:B--2---:R-:W-:Y:S05]  /*7b80*/  @!P0 NANOSLEEP.SYNCS 0x989680 ;  /* 0x009896800000895d */ /* 0x004fea0003900000 */
[----:B------:R-:W2:Y:S02]  /*7b90*/  @!P0 SYNCS.PHASECHK.TRANS64 P0, [R2+URZ+0x140], R3 ;  /* 0x00014003020085a7 */ /* 0x000ea400080010ff */
[----:B--2---:R-:W-:Y:S05]  /*7ba0*/  @!P0 BRA `(.L_x_33) ;  /* 0xfffffffc00f08947 */ /* 0x004fea000383ffff */
[----:B------:R-:W-:Y:S05]  /*7bb0*/  BRA `(.L_x_122) ;  /* 0xffffffa000b87947 */ /* 0x000fea000383ffff */
.L_x_37:
[----:B----4-:R-:W-:-:S07]  /*7bc0*/  MOV R0, UR5 ;  /* 0x0000000500007c02 */ /* 0x010fce0008000f00 */
.L_x_123:
[----:B-1----:R1:W2:Y:S02]  /*7bd0*/  SYNCS.PHASECHK.TRANS64.TRYWAIT P0, [R0+URZ], R3 ;  /* 0x00000003000075a7 */ /* 0x0022a400080011ff */
[----:B--2---:R-:W-:Y:S05]  /*7be0*/  @!P0 NANOSLEEP.SYNCS 0x989680 ;  /* 0x009896800000895d */ /* 0x004fea0003900000 */
[----:B------:R-:W2:Y:S02]  /*7bf0*/  @!P0 SYNCS.PHASECHK.TRANS64 P0, [R0+URZ], R3 ;  /* 0x00000003000085a7 */ /* 0x000ea400080010ff */
[----:B--2---:R-:W-:Y:S05]  /*7c00*/  @!P0 BRA `(.L_x_123) ;  /* 0xfffffffc00f08947 */ /* 0x004fea000383ffff */
[----:B------:R-:W-:Y:S05]  /*7c10*/  BRA `(.L_x_124) ;  /* 0xffffffa800287947 */ /* 0x000fea000383ffff */
.L_x_38:
[----:B----4-:R-:W-:-:S07]  /*7c20*/  MOV R0, UR5 ;  /* 0x0000000500007c02 */ /* 0x010fce0008000f00 */
.L_x_125:
[----:B-1----:R1:W2:Y:S02]  /*7c30*/  SYNCS.PHASECHK.TRANS64.TRYWAIT P0, [R0+URZ], R3 ;  /* 0x00000003000075a7 */ /* 0x0022a400080011ff */
[----:B--2---:R-:W-:Y:S05]  /*7c40*/  @!P0 NANOSLEEP.SYNCS 0x989680 ;  /* 0x009896800000895d */ /* 0x004fea0003900000 */
[----:B------:R-:W2:Y:S02]  /*7c50*/  @!P0 SYNCS.PHASECHK.TRANS64 P0, [R0+URZ], R3 ;  /* 0x00000003000085a7 */ /* 0x000ea400080010ff */
[----:B--2---:R-:W-:Y:S05]  /*7c60*/  @!P0 BRA `(.L_x_125) ;  /* 0xfffffffc00f08947 */ /* 0x004fea000383ffff */
[----:B------:R-:W-:Y:S05]  /*7c70*/  BRA `(.L_x_126) ;  /* 0xffffffa800347947 */ /* 0x000fea000383ffff */
.L_x_39:
[----:B----4-:R-:W-:-:S07]  /*7c80*/  MOV R0, UR5 ;  /* 0x0000000500007c02 */ /* 0x010fce0008000f00 */
.L_x_127:
[----:B-1----:R1:W2:Y:S02]  /*7c90*/  SYNCS.PHASECHK.TRANS64.TRYWAIT P0, [R0+URZ], R3 ;  /* 0x00000003000075a7 */ /* 0x0022a400080011ff */
[----:B--2---:R-:W-:Y:S05]  /*7ca0*/  @!P0 NANOSLEEP.SYNCS 0x989680 ;  /* 0x009896800000895d */ /* 0x004fea0003900000 */
[----:B------:R-:W2:Y:S02]  /*7cb0*/  @!P0 SYNCS.PHASECHK.TRANS64 P0, [R0+URZ], R3 ;  /* 0x00000003000085a7 */ /* 0x000ea400080010ff */
[----:B--2---:R-:W-:Y:S05]  /*7cc0*/  @!P0 BRA `(.L_x_127) ;  /* 0xfffffffc00f08947 */ /* 0x004fea000383ffff */
[----:B------:R-:W-:Y:S05]  /*7cd0*/  BRA `(.L_x_128) ;  /* 0xffffffa800407947 */ /* 0x000fea000383ffff */
.L_x_40:
[----:B----4-:R-:W-:-:S07]  /*7ce0*/  MOV R0, UR5 ;  /* 0x0000000500007c02 */ /* 0x010fce0008000f00 */
.L_x_129:
[----:B-1----:R1:W2:Y:S02]  /*7cf0*/  SYNCS.PHASECHK.TRANS64.TRYWAIT P0, [R0+URZ], R3 ;  /* 0x00000003000075a7 */ /* 0x0022a400080011ff */
[----:B--2---:R-:W-:Y:S05]  /*7d00*/  @!P0 NANOSLEEP.SYNCS 0x989680 ;  /* 0x009896800000895d */ /* 0x004fea0003900000 */
[----:B------:R-:W2:Y:S02]  /*7d10*/  @!P0 SYNCS.PHASECHK.TRANS64 P0, [R0+URZ], R3 ;  /* 0x00000003000085a7 */ /* 0x000ea400080010ff */
[----:B--2---:R-:W-:Y:S05]  /*7d20*/  @!P0 BRA `(.L_x_129) ;  /* 0xfffffffc00f08947 */ /* 0x004fea000383ffff */
[----:B------:R-:W-:Y:S05]  /*7d30*/  BRA `(.L_x_130) ;  /* 0xffffffa8004c7947 */ /* 0x000fea000383ffff */
.L_x_41:
[----:B----4-:R-:W-:-:S07]  /*7d40*/  MOV R0, UR5 ;  /* 0x0000000500007c02 */ /* 0x010fce0008000f00 */
.L_x_131:
[----:B-1----:R1:W2:Y:S02]  /*7d50*/  SYNCS.PHASECHK.TRANS64.TRYWAIT P0, [R0+URZ], R3 ;  /* 0x00000003000075a7 */ /* 0x0022a400080011ff */
[----:B--2---:R-:W-:Y:S05]  /*7d60*/  @!P0 NANOSLEEP.SYNCS 0x989680 ;  /* 0x009896800000895d */ /* 0x004fea0003900000 */
[----:B------:R-:W2:Y:S02]  /*7d70*/  @!P0 SYNCS.PHASECHK.TRANS64 P0, [R0+URZ], R3 ;  /* 0x00000003000085a7 */ /* 0x000ea400080010ff */
[----:B--2---:R-:W-:Y:S05]  /*7d80*/  @!P0 BRA `(.L_x_131) ;  /* 0xfffffffc00f08947 */ /* 0x004fea000383ffff */
[----:B------:R-:W-:Y:S05]  /*7d90*/  BRA `(.L_x_132) ;  /* 0xffffffa800587947 */ /* 0x000fea000383ffff */
.L_x_42:
[----:B----4-:R-:W-:-:S07]  /*7da0*/  MOV R0, UR5 ;  /* 0x0000000500007c02 */ /* 0x010fce0008000f00 */
.L_x_133:
[----:B-1----:R1:W2:Y:S02]  /*7db0*/  SYNCS.PHASECHK.TRANS64.TRYWAIT P0, [R0+URZ], R3 ;  /* 0x00000003000075a7 */ /* 0x0022a400080011ff */
[----:B--2---:R-:W-:Y:S05]  /*7dc0*/  @!P0 NANOSLEEP.SYNCS 0x989680 ;  /* 0x009896800000895d */ /* 0x004fea0003900000 */
[----:B------:R-:W2:Y:S02]  /*7dd0*/  @!P0 SYNCS.PHASECHK.TRANS64 P0, [R0+URZ], R3 ;  /* 0x00000003000085a7 */ /* 0x000ea400080010ff */
[----:B--2---:R-:W-:Y:S05]  /*7de0*/  @!P0 BRA `(.L_x_133) ;  /* 0xfffffffc00f08947 */ /* 0x004fea000383ffff */
[----:B------:R-:W-:Y:S05]  /*7df0*/  BRA `(.L_x_134) ;  /* 0xffffffa800647947 */ /* 0x000fea000383ffff */
.L_x_43:
[----:B----4-:R-:W-:-:S07]  /*7e00*/  MOV R0, UR5 ;  /* 0x0000000500007c02 */ /* 0x010fce0008000f00 */
.L_x_135:
[----:B-1----:R1:W2:Y:S02]  /*7e10*/  SYNCS.PHASECHK.TRANS64.TRYWAIT P0, [R0+URZ], R3 ;  /* 0x00000003000075a7 */ /* 0x0022a400080011ff */
[----:B--2---:R-:W-:Y:S05]  /*7e20*/  @!P0 NANOSLEEP.SYNCS 0x989680 ;  /* 0x009896800000895d */ /* 0x004fea0003900000 */
[----:B------:R-:W2:Y:S02]  /*7e30*/  @!P0 SYNCS.PHASECHK.TRANS64 P0, [R0+URZ], R3 ;  /* 0x00000003000085a7 */ /* 0x000ea400080010ff */
[----:B--2---:R-:W-:Y:S05]  /*7e40*/  @!P0 BRA `(.L_x_135) ;  /* 0xfffffffc00f08947 */ /* 0x004fea000383ffff */
[----:B------:R-:W-:Y:S05]  /*7e50*/  BRA `(.L_x_136) ;  /* 0xffffffa800707947 */ /* 0x000fea000383ffff */
.L_x_44:
[----:B----4-:R-:W-:-:S07]  /*7e60*/  MOV R0, UR5 ;  /* 0x0000000500007c02 */ /* 0x010fce0008000f00 */
.L_x_137:
[----:B-1----:R1:W2:Y:S02]  /*7e70*/  SYNCS.PHASECHK.TRANS64.TRYWAIT P0, [R0+URZ], R3 ;  /* 0x00000003000075a7 */ /* 0x0022a400080011ff */
[----:B--2---:R-:W-:Y:S05]  /*7e80*/  @!P0 NANOSLEEP.SYNCS 0x989680 ;  /* 0x009896800000895d */ /* 0x004fea0003900000 */
[----:B------:R-:W2:Y:S02]  /*7e90*/  @!P0 SYNCS.PHASECHK.TRANS64 P0, [R0+URZ], R3 ;  /* 0x00000003000085a7 */ /* 0x000ea400080010ff */
[----:B--2---:R-:W-:Y:S05]  /*7ea0*/  @!P0 BRA `(.L_x_137) ;  /* 0xfffffffc00f08947 */ /* 0x004fea000383ffff */
[----:B------:R-:W-:Y:S05]  /*7eb0*/  BRA `(.L_x_138) ;  /* 0xffffffa8007c7947 */ /* 0x000fea000383ffff */
.L_x_45:
[----:B----4-:R-:W-:-:S07]  /*7ec0*/  MOV R0, UR5 ;  /* 0x0000000500007c02 */ /* 0x010fce0008000f00 */
.L_x_139:
[----:B-1----:R1:W2:Y:S02]  /*7ed0*/  SYNCS.PHASECHK.TRANS64.TRYWAIT P0, [R0+URZ], R3 ;  /* 0x00000003000075a7 */ /* 0x0022a400080011ff */
[----:B--2---:R-:W-:Y:S05]  /*7ee0*/  @!P0 NANOSLEEP.SYNCS 0x989680 ;  /* 0x009896800000895d */ /* 0x004fea0003900000 */
[----:B------:R-:W2:Y:S02]  /*7ef0*/  @!P0 SYNCS.PHASECHK.TRANS64 P0, [R0+URZ], R3 ;  /* 0x00000003000085a7 */ /* 0x000ea400080010ff */
[----:B--2---:R-:W-:Y:S05]  /*7f00*/  @!P0 BRA `(.L_x_139) ;  /* 0xfffffffc00f08947 */ /* 0x004fea000383ffff */
[----:B------:R-:W-:Y:S05]  /*7f10*/  BRA `(.L_x_140) ;  /* 0xffffffa800887947 */ /* 0x000fea000383ffff */
.L_x_46:
[----:B----4-:R-:W-:-:S07]  /*7f20*/  MOV R0, UR5 ;  /* 0x0000000500007c02 */ /* 0x010fce0008000f00 */
.L_x_141:
[----:B-1----:R1:W2:Y:S02]  /*7f30*/  SYNCS.PHASECHK.TRANS64.TRYWAIT P0, [R0+URZ], R3 ;  /* 0x00000003000075a7 */ /* 0x0022a400080011ff */
[----:B--2---:R-:W-:Y:S05]  /*7f40*/  @!P0 NANOSLEEP.SYNCS 0x989680 ;  /* 0x009896800000895d */ /* 0x004fea0003900000 */
[----:B------:R-:W2:Y:S02]  /*7f50*/  @!P0 SYNCS.PHASECHK.TRANS64 P0, [R0+URZ], R3 ;  /* 0x00000003000085a7 */ /* 0x000ea400080010ff */
[----:B--2---:R-:W-:Y:S05]  /*7f60*/  @!P0 BRA `(.L_x_141) ;  /* 0xfffffffc00f08947 */ /* 0x004fea000383ffff */
[----:B------:R-:W-:Y:S05]  /*7f70*/  BRA `(.L_x_142) ;  /* 0xffffffa800947947 */ /* 0x000fea000383ffff */
.L_x_47:
[----:B----4-:R-:W-:-:S07]  /*7f80*/  MOV R0, UR5 ;  /* 0x0000000500007c02 */ /* 0x010fce0008000f00 */
.L_x_143:
[----:B-1----:R1:W2:Y:S02]  /*7f90*/  SYNCS.PHASECHK.TRANS64.TRYWAIT P0, [R0+URZ], R3 ;  /* 0x00000003000075a7 */ /* 0x0022a400080011ff */
[----:B--2---:R-:W-:Y:S05]  /*7fa0*/  @!P0 NANOSLEEP.SYNCS 0x989680 ;  /* 0x009896800000895d */ /* 0x004fea0003900000 */
[----:B------:R-:W2:Y:S02]  /*7fb0*/  @!P0 SYNCS.PHASECHK.TRANS64 P0, [R0+URZ], R3 ;  /* 0x00000003000085a7 */ /* 0x000ea400080010ff */
[----:B--2---:R-:W-:Y:S05]  /*7fc0*/  @!P0 BRA `(.L_x_143) ;  /* 0xfffffffc00f08947 */ /* 0x004fea000383ffff */
[----:B------:R-:W-:Y:S05]  /*7fd0*/  BRA `(.L_x_144) ;  /* 0xffffffa800a07947 */ /* 0x000fea000383ffff */
.L_x_48:
[----:B----4-:R-:W-:-:S07]  /*7fe0*/  MOV R0, UR5 ;  /* 0x0000000500007c02 */ /* 0x010fce0008000f00 */
.L_x_145:
[----:B-1----:R1:W2:Y:S02]  /*7ff0*/  SYNCS.PHASECHK.TRANS64.TRYWAIT P0, [R0+URZ], R3 ;  /* 0x00000003000075a7 */ /* 0x0022a400080011ff */
[----:B--2---:R-:W-:Y:S05]  /*8000*/  @!P0 NANOSLEEP.SYNCS 0x989680 ;  /* 0x009896800000895d */ /* 0x004fea0003900000 */
[----:B------:R-:W2:Y:S02]  /*8010*/  @!P0 SYNCS.PHASECHK.TRANS64 P0, [R0+URZ], R3 ;  /* 0x00000003000085a7 */ /* 0x000ea400080010ff */
[----:B--2---:R-:W-:Y:S05]  /*8020*/  @!P0 BRA `(.L_x_145) ;  /* 0xfffffffc00f08947 */ /* 0x004fea000383ffff */
[----:B------:R-:W-:Y:S05]  /*8030*/  BRA `(.L_x_146) ;  /* 0xffffffa800ac7947 */ /* 0x000fea000383ffff */
.L_x_49:
[----:B----4-:R-:W-:-:S07]  /*8040*/  MOV R0, UR5 ;  /* 0x0000000500007c02 */ /* 0x010fce0008000f00 */
.L_x_147:
[----:B-1----:R1:W2:Y:S02]  /*8050*/  SYNCS.PHASECHK.TRANS64.TRYWAIT P0, [R0+URZ], R3 ;  /* 0x00000003000075a7 */ /* 0x0022a400080011ff */
[----:B--2---:R-:W-:Y:S05]  /*8060*/  @!P0 NANOSLEEP.SYNCS 0x989680 ;  /* 0x009896800000895d */ /* 0x004fea0003900000 */
[----:B------:R-:W2:Y:S02]  /*8070*/  @!P0 SYNCS.PHASECHK.TRANS64 P0, [R0+URZ], R3 ;  /* 0x00000003000085a7 */ /* 0x000ea400080010ff */
[----:B--2---:R-:W-:Y:S05]  /*8080*/  @!P0 BRA `(.L_x_147) ;  /* 0xfffffffc00f08947 */ /* 0x004fea000383ffff */
[----:B------:R-:W-:Y:S05]  /*8090*/  BRA `(.L_x_148) ;  /* 0xffffffa800b87947 */ /* 0x000fea000383ffff */
.L_x_50:
[----:B----4-:R-:W-:-:S07]  /*80a0*/  MOV R0, UR5 ;  /* 0x0000000500007c02 */ /* 0x010fce0008000f00 */
.L_x_149:
[----:B-1----:R1:W2:Y:S02]  /*80b0*/  SYNCS.PHASECHK.TRANS64.TRYWAIT P0, [R0+URZ], R3 ;  /* 0x00000003000075a7 */ /* 0x0022a400080011ff */
[----:B--2---:R-:W-:Y:S05]  /*80c0*/  @!P0 NANOSLEEP.SYNCS 0x989680 ;  /* 0x009896800000895d */ /* 0x004fea0003900000 */
[----:B------:R-:W2:Y:S02]  /*80d0*/  @!P0 SYNCS.PHASECHK.TRANS64 P0, [R0+URZ], R3 ;  /* 0x00000003000085a7 */ /* 0x000ea400080010ff */
[----:B--2---:R-:W-:Y:S05]  /*80e0*/  @!P0 BRA `(.L_x_149) ;  /* 0xfffffffc00f08947 */ /* 0x004fea000383ffff */
[----:B------:R-:W-:Y:S05]  /*80f0*/  BRA `(.L_x_150) ;  /* 0xffffffa800c47947 */ /* 0x000fea000383ffff */
.L_x_51:
[----:B----4-:R-:W-:-:S07]  /*8100*/  MOV R0, UR5 ;  /* 0x0000000500007c02 */ /* 0x010fce0008000f00 */
.L_x_151:
[----:B-1----:R1:W2:Y:S02]  /*8110*/  SYNCS.PHASECHK.TRANS64.TRYWAIT P0, [R0+URZ], R3 ;  /* 0x00000003000075a7 */ /* 0x0022a400080011ff */
[----:B--2---:R-:W-:Y:S05]  /*8120*/  @!P0 NANOSLEEP.SYNCS 0x989680 ;  /* 0x009896800000895d */ /* 0x004fea0003900000 */
[----:B------:R-:W2:Y:S02]  /*8130*/  @!P0 SYNCS.PHASECHK.TRANS64 P0, [R0+URZ], R3 ;  /* 0x00000003000085a7 */ /* 0x000ea400080010ff */
[----:B--2---:R-:W-:Y:S05]  /*8140*/  @!P0 BRA `(.L_x_151) ;  /* 0xfffffffc00f08947 */ /* 0x004fea000383ffff */
[----:B------:R-:W-:Y:S05]  /*8150*/  BRA `(.L_x_152) ;  /* 0xffffffa800d07947 */ /* 0x000fea000383ffff */
.L_x_52:
[----:B----4-:R-:W-:-:S07]  /*8160*/  MOV R0, UR5 ;  /* 0x0000000500007c02 */ /* 0x010fce0008000f00 */
.L_x_153:
[----:B-1----:R1:W2:Y:S02]  /*8170*/  SYNCS.PHASECHK.TRANS64.TRYWAIT P0, [R0+URZ], R3 ;  /* 0x00000003000075a7 */ /* 0x0022a400080011ff */
[----:B--2---:R-:W-:Y:S05]  /*8180*/  @!P0 NANOSLEEP.SYNCS 0x989680 ;  /* 0x009896800000895d */ /* 0x004fea0003900000 */
[----:B------:R-:W2:Y:S02]  /*8190*/  @!P0 SYNCS.PHASECHK.TRANS64 P0, [R0+URZ], R3 ;  /* 0x00000003000085a7 */ /* 0x000ea400080010ff */
[----:B--2---:R-:W-:Y:S05]  /*81a0*/  @!P0 BRA `(.L_x_153) ;  /* 0xfffffffc00f08947 */ /* 0x004fea000383ffff */
[----:B------:R-:W-:Y:S05]  /*81b0*/  BRA `(.L_x_154) ;  /* 0xffffffa800dc7947 */ /* 0x000fea000383ffff */
.L_x_55:
[----:B-1----:R1:W2:Y:S02]  /*81c0*/  SYNCS.PHASECHK.TRANS64.TRYWAIT P0, [R0+URZ+0x1a0], R5 ;  /* 0x0001a005000075a7 */ /* 0x0022a400080011ff */
[----:B--2---:R-:W-:Y:S05]  /*81d0*/  @!P0 NANOSLEEP.SYNCS 0x989680 ;  /* 0x009896800000895d */ /* 0x004fea0003900000 */
[----:B------:R-:W2:Y:S02]  /*81e0*/  @!P0 SYNCS.PHASECHK.TRANS64 P0, [R0+URZ+0x1a0], R5 ;  /* 0x0001a005000085a7 */ /* 0x000ea400080010ff */
[----:B--2---:R-:W-:Y:S05]  /*81f0*/  @!P0 BRA `(.L_x_55) ;  /* 0xfffffffc00f08947 */ /* 0x004fea000383ffff */
[----:B------:R-:W-:Y:S05]  /*8200*/  BRA `(.L_x_155) ;  /* 0xffffffac00387947 */ /* 0x000fea000383ffff */
.L_x_56:
[----:B------:R-:W-:-:S07]  /*8210*/  MOV R0, UR5 ;  /* 0x0000000500007c02 */ /* 0x000fce0008000f00 */
.L_x_156:
[----:B-1----:R1:W2:Y:S02]  /*8220*/  SYNCS.PHASECHK.TRANS64.TRYWAIT P0, [R0+URZ+0x150], R5 ;  /* 0x00015005000075a7 */ /* 0x0022a400080011ff */
[----:B--2---:R-:W-:Y:S05]  /*8230*/  @!P0 NANOSLEEP.SYNCS 0x989680 ;  /* 0x009896800000895d */ /* 0x004fea0003900000 */
[----:B------:R-:W2:Y:S02]  /*8240*/  @!P0 SYNCS.PHASECHK.TRANS64 P0, [R0+URZ+0x150], R5 ;  /* 0x00015005000085a7 */ /* 0x000ea400080010ff */
[----:B--2---:R-:W-:Y:S05]  /*8250*/  @!P0 BRA `(.L_x_156) ;  /* 0xfffffffc00f08947 */ /* 0x004fea000383ffff */
[----:B------:R-:W-:Y:S05]  /*8260*/  BRA `(.L_x_157) ;  /* 0xffffffac00487947 */ /* 0x000fea000383ffff */
.L_x_57:
[----:B-1----:R1:W2:Y:S02]  /*8270*/  SYNCS.PHASECHK.TRANS64.TRYWAIT P1, [R0+URZ+0x140], R5 ;  /* 0x00014005000075a7 */ /* 0x0022a400080211ff */
[----:B--2---:R-:W-:Y:S05]  /*8280*/  @!P1 NANOSLEEP.SYNCS 0x989680 ;  /* 0x009896800000995d */ /* 0x004fea0003900000 */
[----:B------:R-:W2:Y:S02]  /*8290*/  @!P1 SYNCS.PHASECHK.TRANS64 P1, [R0+URZ+0x140], R5 ;  /* 0x00014005000095a7 */ /* 0x000ea400080210ff */
[----:B--2---:R-:W-:Y:S05]  /*82a0*/  @!P1 BRA `(.L_x_57) ;  /* 0xfffffffc00f09947 */ /* 0x004fea000383ffff */
[----:B------:R-:W-:Y:S05]  /*82b0*/  BRA `(.L_x_158) ;  /* 0xffffffac00787947 */ /* 0x000fea000383ffff */
.L_x_60:
[----:B------:R-:W-:-:S07]  /*82c0*/  MOV R0, UR5 ;  /* 0x0000000500007c02 */ /* 0x000fce0008000f00 */
.L_x_159:
[----:B-1----:R1:W2:Y:S02]  /*82d0*/  SYNCS.PHASECHK.TRANS64.TRYWAIT P0, [R0+URZ+0x150], R3 ;  /* 0x00015003000075a7 */ /* 0x0022a400080011ff */
[----:B--2---:R-:W-:Y:S05]  /*82e0*/  @!P0 NANOSLEEP.SYNCS 0x989680 ;  /* 0x009896800000895d */ /* 0x004fea0003900000 */
[----:B------:R-:W2:Y:S02]  /*82f0*/  @!P0 SYNCS.PHASECHK.TRANS64 P0, [R0+URZ+0x150], R3 ;  /* 0x00015003000085a7 */ /* 0x000ea400080010ff */
[----:B--2---:R-:W-:Y:S05]  /*8300*/  @!P0 BRA `(.L_x_159) ;  /* 0xfffffffc00f08947 */ /* 0x004fea000383ffff */
[----:B------:R-:W-:Y:S05]  /*8310*/  BRA `(.L_x_59) ;  /* 0xffffffac00cc7947 */ /* 0x000fea000383ffff */
.L_x_67:
[----:B-1----:R1:W2:Y:S02]  /*8320*/  SYNCS.PHASECHK.TRANS64.TRYWAIT P1, [R0+URZ+0x140], R5 ;  /* 0x00014005000075a7 */ /* 0x0022a400080211ff */
[----:B--2---:R-:W-:Y:S05]  /*8330*/  @!P1 NANOSLEEP.SYNCS 0x989680 ;  /* 0x009896800000995d */ /* 0x004fea0003900000 */
[----:B------:R-:W2:Y:S02]  /*8340*/  @!P1 SYNCS.PHASECHK.TRANS64 P1, [R0+URZ+0x140], R5 ;  /* 0x00014005000095a7 */ /* 0x000ea400080210ff */
[----:B--2---:R-:W-:Y:S05]  /*8350*/  @!P1 BRA `(.L_x_67) ;  /* 0xfffffffc00f09947 */ /* 0x004fea000383ffff */
[----:B------:R-:W-:Y:S05]  /*8360*/  BRA `(.L_x_160) ;  /* 0xffffffb4002c7947 */ /* 0x000fea000383ffff */
.L_x_68:
[----:B------:R-:W-:-:S07]  /*8370*/  MOV R3, UR8 ;  /* 0x0000000800037c02 */ /* 0x000fce0008000f00 */
.L_x_161:
[----:B-1----:R1:W2:Y:S02]  /*8380*/  SYNCS.PHASECHK.TRANS64.TRYWAIT P0, [R3+URZ+0x180], R0 ;  /* 0x00018000030075a7 */ /* 0x0022a400080011ff */
[----:B--2---:R-:W-:Y:S05]  /*8390*/  @!P0 NANOSLEEP.SYNCS 0x989680 ;  /* 0x009896800000895d */ /* 0x004fea0003900000 */
[----:B------:R-:W2:Y:S02]  /*83a0*/  @!P0 SYNCS.PHASECHK.TRANS64 P0, [R3+URZ+0x180], R0 ;  /* 0x00018000030085a7 */ /* 0x000ea400080010ff */
[----:B--2---:R-:W-:Y:S05]  /*83b0*/  @!P0 BRA `(.L_x_161) ;  /* 0xfffffffc00f08947 */ /* 0x004fea000383ffff */
[----:B------:R-:W-:Y:S05]  /*83c0*/  BRA `(.L_x_162) ;  /* 0xffffffb4007c7947 */ /* 0x000fea000383ffff */
.L_x_71:
[----:B------:R-:W-:Y:S07]  /*83d0*/  MOV R0, UR7 ;  /* 0x0000000700007c02 */ /* 0x000fee0008000f00 */
.L_x_163:
[----:B-1----:R1:W2:Y:S02]  /*83e0*/  SYNCS.PHASECHK.TRANS64.TRYWAIT P0, [R0+URZ], R3 ;  /* 0x00000003000075a7 */ /* 0x0022a400080011ff */
[----:B--2---:R-:W-:Y:S05]  /*83f0*/  @!P0 NANOSLEEP.SYNCS 0x989680 ;  /* 0x009896800000895d */ /* 0x004fea0003900000 */
[----:B------:R-:W2:Y:S02]  /*8400*/  @!P0 SYNCS.PHASECHK.TRANS64 P0, [R0+URZ], R3 ;  /* 0x00000003000085a7 */ /* 0x000ea400080010ff */
[----:B--2---:R-:W-:Y:S05]  /*8410*/  @!P0 BRA `(.L_x_163) ;  /* 0xfffffffc00f08947 */ /* 0x004fea000383ffff */
[----:B------:R-:W-:Y:S05]  /*8420*/  BRA `(.L_x_70) ;  /* 0xffffffb400987947 */ /* 0x000fea000383ffff */
.L_x_74:
[----:B------:R-:W-:-:S07]  /*8430*/  MOV R0, UR5 ;  /* 0x0000000500007c02 */ /* 0x000fce0008000f00 */
.L_x_164:
[----:B--2---:R2:W3:Y:S02]  /*8440*/  SYNCS.PHASECHK.TRANS64.TRYWAIT P0, [R0+URZ], R3 ;  /* 0x00000003000075a7 */ /* 0x0044e400080011ff */
[----:B---3--:R-:W-:Y:S05]  /*8450*/  @!P0 NANOSLEEP.SYNCS 0x989680 ;  /* 0x009896800000895d */ /* 0x008fea0003900000 */
[----:B------:R-:W3:Y:S02]  /*8460*/  @!P0 SYNCS.PHASECHK.TRANS64 P0, [R0+URZ], R3 ;  /* 0x00000003000085a7 */ /* 0x000ee400080010ff */
[----:B---3--:R-:W-:Y:S05]  /*8470*/  @!P0 BRA `(.L_x_164) ;  /* 0xfffffffc00f08947 */ /* 0x008fea000383ffff */
[----:B------:R-:W-:Y:S05]  /*8480*/  BRA `(.L_x_165) ;  /* 0xffffffb8004c7947 */ /* 0x000fea000383ffff */
.L_x_75:
[----:B------:R-:W-:-:S07]  /*8490*/  MOV R0, UR5 ;  /* 0x0000000500007c02 */ /* 0x000fce0008000f00 */
.L_x_166:
[----:B-1----:R1:W2:Y:S02]  /*84a0*/  SYNCS.PHASECHK.TRANS64.TRYWAIT P0, [R0+URZ], R3 ;  /* 0x00000003000075a7 */ /* 0x0022a400080011ff */
[----:B--2---:R-:W-:Y:S05]  /*84b0*/  @!P0 NANOSLEEP.SYNCS 0x989680 ;  /* 0x009896800000895d */ /* 0x004fea0003900000 */
[----:B------:R-:W2:Y:S02]  /*84c0*/  @!P0 SYNCS.PHASECHK.TRANS64 P0, [R0+URZ], R3 ;  /* 0x00000003000085a7 */ /* 0x000ea400080010ff */
[----:B--2---:R-:W-:Y:S05]  /*84d0*/  @!P0 BRA `(.L_x_166) ;  /* 0xfffffffc00f08947 */ /* 0x004fea000383ffff */
[----:B------:R-:W-:Y:S05]  /*84e0*/  BRA `(.L_x_167) ;  /* 0xffffffb800587947 */ /* 0x000fea000383ffff */
.L_x_76:
[----:B------:R-:W-:-:S07]  /*84f0*/  MOV R0, UR5 ;  /* 0x0000000500007c02 */ /* 0x000fce0008000f00 */
.L_x_168:
[----:B-1----:R1:W2:Y:S02]  /*8500*/  SYNCS.PHASECHK.TRANS64.TRYWAIT P0, [R0+URZ], R3 ;  /* 0x00000003000075a7 */ /* 0x0022a400080011ff */
[----:B--2---:R-:W-:Y:S05]  /*8510*/  @!P0 NANOSLEEP.SYNCS 0x989680 ;  /* 0x009896800000895d */ /* 0x004fea0003900000 */
[----:B------:R-:W2:Y:S02]  /*8520*/  @!P0 SYNCS.PHASECHK.TRANS64 P0, [R0+URZ], R3 ;  /* 0x00000003000085a7 */ /* 0x000ea400080010ff */
[----:B--2---:R-:W-:Y:S05]  /*8530*/  @!P0 BRA `(.L_x_168) ;  /* 0xfffffffc00f08947 */ /* 0x004fea000383ffff */
[----:B------:R-:W-:Y:S05]  /*8540*/  BRA `(.L_x_169) ;  /* 0xffffffb800647947 */ /* 0x000fea000383ffff */
.L_x_77:
[----:B------:R-:W-:-:S07]  /*8550*/  MOV R0, UR7 ;  /* 0x0000000700007c02 */ /* 0x000fce0008000f00 */
.L_x_170:
[----:B-1----:R1:W2:Y:S02]  /*8560*/  SYNCS.PHASECHK.TRANS64.TRYWAIT P0, [R0+URZ], R3 ;  /* 0x00000003000075a7 */ /* 0x0022a400080011ff */
[----:B--2---:R-:W-:Y:S05]  /*8570*/  @!P0 NANOSLEEP.SYNCS 0x989680 ;  /* 0x009896800000895d */ /* 0x004fea0003900000 */
[----:B------:R-:W2:Y:S02]  /*8580*/  @!P0 SYNCS.PHASECHK.TRANS64 P0, [R0+URZ], R3 ;  /* 0x00000003000085a7 */ /* 0x000ea400080010ff */
[----:B--2---:R-:W-:Y:S05]  /*8590*/  @!P0 BRA `(.L_x_170) ;  /* 0xfffffffc00f08947 */ /* 0x004fea000383ffff */
[----:B------:R-:W-:Y:S05]  /*85a0*/  BRA `(.L_x_171) ;  /* 0xffffffb800707947 */ /* 0x000fea000383ffff */
.L_x_82:
[----:B--2---:R2:W3:Y:S02]  /*85b0*/  SYNCS.PHASECHK.TRANS64.TRYWAIT P0, [R0+URZ+0x140], R3 ;  /* 0x00014003000075a7 */ /* 0x0044e400080011ff */
[----:B---3--:R-:W-:Y:S05]  /*85c0*/  @!P0 NANOSLEEP.SYNCS 0x989680 ;  /* 0x009896800000895d */ /* 0x008fea0003900000 */
[----:B------:R-:W3:Y:S02]  /*85d0*/  @!P0 SYNCS.PHASECHK.TRANS64 P0, [R0+URZ+0x140], R3 ;  /* 0x00014003000085a7 */ /* 0x000ee400080010ff */
[----:B---3--:R-:W-:Y:S05]  /*85e0*/  @!P0 BRA `(.L_x_82) ;  /* 0xfffffffc00f08947 */ /* 0x008fea000383ffff */
[----:B------:R-:W-:Y:S05]  /*85f0*/  BRA `(.L_x_172) ;  /* 0xffffffbc00747947 */ /* 0x000fea000383ffff */
.L_x_85:
[----:B------:R-:W-:Y:S07]  /*8600*/  MOV R0, UR7 ;  /* 0x0000000700007c02 */ /* 0x000fee0008000f00 */
.L_x_173:
[----:B--2---:R2:W3:Y:S02]  /*8610*/  SYNCS.PHASECHK.TRANS64.TRYWAIT P0, [R0+URZ+0x138], R3 ;  /* 0x00013803000075a7 */ /* 0x0044e400080011ff */
[----:B---3--:R-:W-:Y:S05]  /*8620*/  @!P0 NANOSLEEP.SYNCS 0x989680 ;  /* 0x009896800000895d */ /* 0x008fea0003900000 */
[----:B------:R-:W3:Y:S02]  /*8630*/  @!P0 SYNCS.PHASECHK.TRANS64 P0, [R0+URZ+0x138], R3 ;  /* 0x00013803000085a7 */ /* 0x000ee400080010ff */
[----:B---3--:R-:W-:Y:S05]  /*8640*/  @!P0 BRA `(.L_x_173) ;  /* 0xfffffffc00f08947 */ /* 0x008fea000383ffff */
[----:B------:R-:W-:Y:S05]  /*8650*/  BRA `(.L_x_84) ;  /* 0xffffffc000547947 */ /* 0x000fea000383ffff */
.L_x_88:
[----:B--2---:R-:W-:Y:S07]  /*8660*/  MOV R3, UR7 ;  /* 0x0000000700037c02 */ /* 0x004fee0008000f00 */
.L_x_174:
[----:B-1----:R1:W2:Y:S02]  /*8670*/  SYNCS.PHASECHK.TRANS64.TRYWAIT P0, [R3+URZ+0x120], R12 ;  /* 0x0001200c030075a7 */ /* 0x0022a400080011ff */
[----:B--2---:R-:W-:Y:S05]  /*8680*/  @!P0 NANOSLEEP.SYNCS 0x989680 ;  /* 0x009896800000895d */ /* 0x004fea0003900000 */
[----:B------:R-:W2:Y:S02]  /*8690*/  @!P0 SYNCS.PHASECHK.TRANS64 P0, [R3+URZ+0x120], R12 ;  /* 0x0001200c030085a7 */ /* 0x000ea400080010ff */
[----:B--2---:R-:W-:Y:S05]  /*86a0*/  @!P0 BRA `(.L_x_174) ;  /* 0xfffffffc00f08947 */ /* 0x004fea000383ffff */
[----:B------:R-:W-:Y:S05]  /*86b0*/  BRA `(.L_x_175) ;  /* 0xffffffc000cc7947 */ /* 0x000fea000383ffff */
.L_x_89:
[----:B------:R-:W-:Y:S07]  /*86c0*/  MOV R3, UR7 ;  /* 0x0000000700037c02 */ /* 0x000fee0008000f00 */
.L_x_176:
[----:B-1----:R1:W2:Y:S02]  /*86d0*/  SYNCS.PHASECHK.TRANS64.TRYWAIT P0, [R3+URZ+0x128], R12 ;  /* 0x0001280c030075a7 */ /* 0x0022a400080011ff */
[----:B--2---:R-:W-:Y:S05]  /*86e0*/  @!P0 NANOSLEEP.SYNCS 0x989680 ;  /* 0x009896800000895d */ /* 0x004fea0003900000 */
[----:B------:R-:W2:Y:S02]  /*86f0*/  @!P0 SYNCS.PHASECHK.TRANS64 P0, [R3+URZ+0x128], R12 ;  /* 0x0001280c030085a7 */ /* 0x000ea400080010ff */
[----:B--2---:R-:W-:Y:S05]  /*8700*/  @!P0 BRA `(.L_x_176) ;  /* 0xfffffffc00f08947 */ /* 0x004fea000383ffff */
[----:B------:R-:W-:Y:S05]  /*8710*/  BRA `(.L_x_177) ;  /* 0xffffffc4004c7947 */ /* 0x000fea000383ffff */
.L_x_91:
[----:B------:R-:W-:-:S07]  /*8720*/  MOV R0, UR7 ;  /* 0x0000000700007c02 */ /* 0x000fce0008000f00 */
.L_x_178:
[----:B-1----:R1:W3:Y:S02]  /*8730*/  SYNCS.PHASECHK.TRANS64.TRYWAIT P0, [R0+URZ+0x120], R3 ;  /* 0x00012003000075a7 */ /* 0x0022e400080011ff */
[----:B---3--:R-:W-:Y:S05]  /*8740*/  @!P0 NANOSLEEP.SYNCS 0x989680 ;  /* 0x009896800000895d */ /* 0x008fea0003900000 */
[----:B------:R-:W3:Y:S02]  /*8750*/  @!P0 SYNCS.PHASECHK.TRANS64 P0, [R0+URZ+0x120], R3 ;  /* 0x00012003000085a7 */ /* 0x000ee400080010ff */
[----:B---3--:R-:W-:Y:S05]  /*8760*/  @!P0 BRA `(.L_x_178) ;  /* 0xfffffffc00f08947 */ /* 0x008fea000383ffff */
[----:B------:R-:W-:Y:S05]  /*8770*/  BRA `(.L_x_179) ;  /* 0xffffffc400bc7947 */ /* 0x000fea000383ffff */
.L_x_93:
[----:B--2---:R2:W4:Y:S02]  /*8780*/  SYNCS.PHASECHK.TRANS64.TRYWAIT P0, [R0+URZ+0x140], R3 ;  /* 0x00014003000075a7 */ /* 0x00452400080011ff */
[----:B----4-:R-:W-:Y:S05]  /*8790*/  @!P0 NANOSLEEP.SYNCS 0x989680 ;  /* 0x009896800000895d */ /* 0x010fea0003900000 */
[----:B------:R-:W4:Y:S02]  /*87a0*/  @!P0 SYNCS.PHASECHK.TRANS64 P0, [R0+URZ+0x140], R3 ;  /* 0x00014003000085a7 */ /* 0x000f2400080010ff */
[----:B----4-:R-:W-:Y:S05]  /*87b0*/  @!P0 BRA `(.L_x_93) ;  /* 0xfffffffc00f08947 */ /* 0x010fea000383ffff */
[----:B------:R-:W-:Y:S05]  /*87c0*/  BRA `(.L_x_180) ;  /* 0xffffffc8008c7947 */ /* 0x000fea000383ffff */
.L_x_104:
[----:B-1----:R1:W3:Y:S02]  /*87d0*/  SYNCS.PHASECHK.TRANS64.TRYWAIT P1, [R0+URZ+0x110], R3 ;  /* 0x00011003000075a7 */ /* 0x0022e400080211ff */
[----:B---3--:R-:W-:Y:S05]  /*87e0*/  @!P1 NANOSLEEP.SYNCS 0x989680 ;  /* 0x009896800000995d */ /* 0x008fea0003900000 */
[----:B------:R-:W3:Y:S02]  /*87f0*/  @!P1 SYNCS.PHASECHK.TRANS64 P1, [R0+URZ+0x110], R3 ;  /* 0x00011003000095a7 */ /* 0x000ee400080210ff */
[----:B---3--:R-:W-:Y:S05]  /*8800*/  @!P1 BRA `(.L_x_104) ;  /* 0xfffffffc00f09947 */ /* 0x008fea000383ffff */
[----:B------:R-:W-:Y:S05]  /*8810*/  BRA `(.L_x_103) ;  /* 0xffffffd400a47947 */ /* 0x000fea000383ffff */
.L_x_106:
[----:B---3--:R3:W4:Y:S02]  /*8820*/  SYNCS.PHASECHK.TRANS64.TRYWAIT P0, [R108+URZ+0x160], R7 ;  /* 0x000160076c0075a7 */ /* 0x00872400080011ff */
[----:B----4-:R-:W-:Y:S05]  /*8830*/  @!P0 NANOSLEEP.SYNCS 0x989680 ;  /* 0x009896800000895d */ /* 0x010fea0003900000 */
[----:B------:R-:W4:Y:S02]  /*8840*/  @!P0 SYNCS.PHASECHK.TRANS64 P0, [R108+URZ+0x160], R7 ;  /* 0x000160076c0085a7 */ /* 0x000f2400080010ff */
[----:B----4-:R-:W-:Y:S05]  /*8850*/  @!P0 BRA `(.L_x_106) ;  /* 0xfffffffc00f08947 */ /* 0x010fea000383ffff */
[----:B------:R-:W-:Y:S05]  /*8860*/  BRA `(.L_x_105) ;  /* 0xffffffd400f87947 */ /* 0x000fea000383ffff */
.L_x_114:
[----:B--2---:R2:W3:Y:S02]  /*8870*/  SYNCS.PHASECHK.TRANS64.TRYWAIT P0, [R75+URZ+0x110], R0 ;  /* 0x000110004b0075a7 */ /* 0x0044e400080011ff */
[----:B---3--:R-:W-:Y:S05]  /*8880*/  @!P0 NANOSLEEP.SYNCS 0x989680 ;  /* 0x009896800000895d */ /* 0x008fea0003900000 */
[----:B------:R-:W3:Y:S02]  /*8890*/  @!P0 SYNCS.PHASECHK.TRANS64 P0, [R75+URZ+0x110], R0 ;  /* 0x000110004b0085a7 */ /* 0x000ee400080010ff */
[----:B---3--:R-:W-:Y:S05]  /*88a0*/  @!P0 BRA `(.L_x_114) ;  /* 0xfffffffc00f08947 */ /* 0x008fea000383ffff */
[----:B------:R-:W-:Y:S05]  /*88b0*/  BRA `(.L_x_113) ;  /* 0xffffffe000ec7947 */ /* 0x000fea000383ffff */
        .weak           $__internal_0_$__cuda_sm10x_tcgen05_guardrail_trap_col_being_dealloced_not_returned_by_alloc
        .type           $__internal_0_$__cuda_sm10x_tcgen05_guardrail_trap_col_being_dealloced_not_returned_by_alloc,@function
        .size           $__internal_0_$__cuda_sm10x_tcgen05_guardrail_trap_col_being_dealloced_not_returned_by_alloc,($__internal_1_$__cuda_sm10x_tcgen05_guardrail_trap_phase_invalid_during_alloc - $__internal_0_$__cuda_sm10x_tcgen05_guardrail_trap_col_being_dealloced_not_returned_by_alloc)
$__internal_0_$__cuda_sm10x_tcgen05_guardrail_trap_col_being_dealloced_not_returned_by_alloc:
[----:B------:R-:W-:Y:S05]  /*88c0*/  BPT.TRAP 0x1 ;  /* 0x000000040000795c */ /* 0x000fea0000300000 */
[----:B------:R-:W-:-:S04]  /*88d0*/  HFMA2 R3, -RZ, RZ, 0, 0 ;  /* 0x00000000ff037431 */ /* 0x000fc800000001ff */
[----:B------:R-:W-:Y:S05]  /*88e0*/  RET.REL.NODEC R2 `(_ZN7cutlass13device_kernelINS_4gemm6kernel13GemmUniversalIN4cute5tupleIJiiiiEEENS1_10collective13CollectiveMmaINS1_35MainloopSm100TmaUmmaWarpSpecializedILi17ELi2ELi4ENS5_IJNS4_1CILi1EEESB_SB_EEEEENS5_IJNSA_ILi64EEENSA_ILi128EEESE_EEEaNS5_IJlSB_lEEEaSH_NS4_8TiledMMAINS4_8MMA_AtomIJNS4_15SM100_MMA_S8_SSIaaiLi64ELi128ELNS4_4UMMA5MajorE0ELSM_0ELNSL_8SaturateE0EEEEEENS4_6LayoutISC_NS5_IJNSA_ILi0EEESR_SR_EEEEENS5_IJNS4_10UnderscoreESU_SU_EEEEENS4_13SM90_TMA_LOADENS4_14ComposedLayoutINS4_7SwizzleILi2ELi4ELi3EEENS4_18smem_ptr_flag_bitsILi8EEENSQ_INS5_IJNSA_ILi8EEESE_EEENS5_IJSE_SB_EEEEEEEvNS4_8identityESX_S17_vS18_EENS_8epilogue10collective18CollectiveEpilogueINS1A_23Sm100TmaWarpSpecializedILi2ELi2ELi32ELb0ELb0EEEJSG_NS5_IJNSQ_ISE_SB_EES1F_EEEaSH_aSH_NS1A_6fusion15FusionCallbacksIS1E_NS1H_17LinearCombinationIaiaiLNS_15FloatRoundStyleE2EEESG_S1G_JEEENS4_5SM1004TMEM4LOAD26SM100_TMEM_LOAD_16dp32b32xESX_S17_NS4_39AutoVectorizingCopyWithAssumedAlignmentILi128EEENS4_14SM90_TMA_STOREES17_S1S_S1S_EEEvvEEEEvNT_6ParamsE) ;  /* 0xffffff7402c47950 */ /* 0x000fea0003c3ffff */
        .weak           $__internal_1_$__cuda_sm10x_tcgen05_guardrail_trap_phase_invalid_during_alloc
        .type           $__internal_1_$__cuda_sm10x_tcgen05_guardrail_trap_phase_invalid_during_alloc,@function
        .size           $__internal_1_$__cuda_sm10x_tcgen05_guardrail_trap_phase_invalid_during_alloc,($__internal_2_$__cuda_sm10x_tcgen05_guardrail_trap_unallocated_columns_being_dealloced - $__internal_1_$__cuda_sm10x_tcgen05_guardrail_trap_phase_invalid_during_alloc)
$__internal_1_$__cuda_sm10x_tcgen05_guardrail_trap_phase_invalid_during_alloc:
[----:B------:R-:W-:Y:S05]  /*88f0*/  BPT.TRAP 0x1 ;  /* 0x000000040000795c */ /* 0x000fea0000300000 */
[----:B------:R-:W-:-:S04]  /*8900*/  MOV R3, 0x0 ;  /* 0x0000000000037802 */ /* 0x000fc80000000f00 */
[----:B------:R-:W-:Y:S05]  /*8910*/  RET.REL.NODEC R2 `(_ZN7cutlass13device_kernelINS_4gemm6kernel13GemmUniversalIN4cute5tupleIJiiiiEEENS1_10collective13CollectiveMmaINS1_35MainloopSm100TmaUmmaWarpSpecializedILi17ELi2ELi4ENS5_IJNS4_1CILi1EEESB_SB_EEEEENS5_IJNSA_ILi64EEENSA_ILi128EEESE_EEEaNS5_IJlSB_lEEEaSH_NS4_8TiledMMAINS4_8MMA_AtomIJNS4_15SM100_MMA_S8_SSIaaiLi64ELi128ELNS4_4UMMA5MajorE0ELSM_0ELNSL_8SaturateE0EEEEEENS4_6LayoutISC_NS5_IJNSA_ILi0EEESR_SR_EEEEENS5_IJNS4_10UnderscoreESU_SU_EEEEENS4_13SM90_TMA_LOADENS4_14ComposedLayoutINS4_7SwizzleILi2ELi4ELi3EEENS4_18smem_ptr_flag_bitsILi8EEENSQ_INS5_IJNSA_ILi8EEESE_EEENS5_IJSE_SB_EEEEEEEvNS4_8identityESX_S17_vS18_EENS_8epilogue10collective18CollectiveEpilogueINS1A_23Sm100TmaWarpSpecializedILi2ELi2ELi32ELb0ELb0EEEJSG_NS5_IJNSQ_ISE_SB_EES1F_EEEaSH_aSH_NS1A_6fusion15FusionCallbacksIS1E_NS1H_17LinearCombinationIaiaiLNS_15FloatRoundStyleE2EEESG_S1G_JEEENS4_5SM1004TMEM4LOAD26SM100_TMEM_LOAD_16dp32b32xESX_S17_NS4_39AutoVectorizingCopyWithAssumedAlignmentILi128EEENS4_14SM90_TMA_STOREES17_S1S_S1S_EEEvvEEEEvNT_6ParamsE) ;  /* 0xffffff7402b87950 */ /* 0x000fea0003c3ffff */
        .weak           $__internal_2_$__cuda_sm10x_tcgen05_guardrail_trap_unallocated_columns_being_dealloced
        .type           $__internal_2_$__cuda_sm10x_tcgen05_guardrail_trap_unallocated_columns_being_dealloced,@function
        .size           $__internal_2_$__cuda_sm10x_tcgen05_guardrail_trap_unallocated_columns_being_dealloced,(.L_x_182 - $__internal_2_$__cuda_sm10x_tcgen05_guardrail_trap_unallocated_columns_being_dealloced)
$__internal_2_$__cuda_sm10x_tcgen05_guardrail_trap_unallocated_columns_being_dealloced:
[----:B------:R-:W-:Y:S05]  /*8920*/  BPT.TRAP 0x1 ;  /* 0x000000040000795c */ /* 0x000fea0000300000 */
[----:B------:R-:W-:-:S04]  /*8930*/  HFMA2 R3, -RZ, RZ, 0, 0 ;  /* 0x00000000ff037431 */ /* 0x000fc800000001ff */
[----:B------:R-:W-:Y:S05]  /*8940*/  RET.REL.NODEC R2 `(_ZN7cutlass13device_kernelINS_4gemm6kernel13GemmUniversalIN4cute5tupleIJiiiiEEENS1_10collective13CollectiveMmaINS1_35MainloopSm100TmaUmmaWarpSpecializedILi17ELi2ELi4ENS5_IJNS4_1CILi1EEESB_SB_EEEEENS5_IJNSA_ILi64EEENSA_ILi128EEESE_EEEaNS5_IJlSB_lEEEaSH_NS4_8TiledMMAINS4_8MMA_AtomIJNS4_15SM100_MMA_S8_SSIaaiLi64ELi128ELNS4_4UMMA5MajorE0ELSM_0ELNSL_8SaturateE0EEEEEENS4_6LayoutISC_NS5_IJNSA_ILi0EEESR_SR_EEEEENS5_IJNS4_10UnderscoreESU_SU_EEEEENS4_13SM90_TMA_LOADENS4_14ComposedLayoutINS4_7SwizzleILi2ELi4ELi3EEENS4_18smem_ptr_flag_bitsILi8EEENSQ_INS5_IJNSA_ILi8EEESE_EEENS5_IJSE_SB_EEEEEEEvNS4_8identityESX_S17_vS18_EENS_8epilogue10collective18CollectiveEpilogueINS1A_23Sm100TmaWarpSpecializedILi2ELi2ELi32ELb0ELb0EEEJSG_NS5_IJNSQ_ISE_SB_EES1F_EEEaSH_aSH_NS1A_6fusion15FusionCallbacksIS1E_NS1H_17LinearCombinationIaiaiLNS_15FloatRoundStyleE2EEESG_S1G_JEEENS4_5SM1004TMEM4LOAD26SM100_TMEM_LOAD_16dp32b32xESX_S17_NS4_39AutoVectorizingCopyWithAssumedAlignmentILi128EEENS4_14SM90_TMA_STOREES17_S1S_S1S_EEEvvEEEEvNT_6ParamsE) ;  /* 0xffffff7402ac7950 */ /* 0x000fea0003c3ffff */
.L_x_181:
[----:B------:R-:W-:-:S00]  /*8950*/  BRA `(.L_x_181) ;  /* 0xfffffffc00fc7947 */ /* 0x000fc0000383ffff */
[----:B------:R-:W-:-:S00]  /*8960*/  NOP ;  /* 0x0000000000007918 */ /* 0x000fc00000000000 */
        /* <DEDUP_REMOVED lines=9> */
.L_x_182:


//--------------------- .nv.global.init           --------------------------
	.section	.nv.global.init,"aw",@progbits
.nv.global.init:
	.type		$str$27,@object
	.size		$str$27,($str$28 - $str$27)
$str$27:
        /*0000*/ 	.byte	0x28, 0x61, 0x64, 0x64, 0x72, 0x65, 0x73, 0x73, 0x20, 0x26, 0x20, 0x6d, 0x61, 0x73, 0x6b, 0x29
        /*0010*/ 	.byte	0x20, 0x3d, 0x3d, 0x20, 0x30, 0x00
	.type		$str$28,@object
	.size		$str$28,($str$26 - $str$28)
$str$28:
        /*0016*/ 	.byte	0x2f, 0x74, 0x6d, 0x70, 0x2f, 0x63, 0x75, 0x74, 0x6c, 0x61, 0x73, 0x73, 0x5f, 0x73, 0x77, 0x65
        /*0026*/ 	.byte	0x65, 0x70, 0x5f, 0x73, 0x72, 0x63, 0x2f, 0x69, 0x6e, 0x63, 0x6c, 0x75, 0x64, 0x65, 0x2f, 0x63
        /*0036*/ 	.byte	0x75, 0x74, 0x65, 0x2f, 0x70, 0x6f, 0x69, 0x6e, 0x74, 0x65, 0x72, 0x5f, 0x66, 0x6c, 0x61, 0x67
        /*0046*/ 	.byte	0x67, 0x65, 0x64, 0x2e, 0x68, 0x70, 0x70, 0x00
	.type		$str$26,@object
	.size		$str$26,($str$25 - $str$26)
$str$26:
        /*004e*/ 	.byte	0x2f, 0x74, 0x6d, 0x70, 0x2f, 0x63, 0x75, 0x74, 0x6c, 0x61, 0x73, 0x73, 0x5f, 0x73, 0x77, 0x65
        /*005e*/ 	.byte	0x65, 0x70, 0x5f, 0x73, 0x72, 0x63, 0x2f, 0x69, 0x6e, 0x63, 0x6c, 0x75, 0x64, 0x65, 0x2f, 0x63
        /*006e*/ 	.byte	0x75, 0x74, 0x65, 0x2f, 0x61, 0x74, 0x6f, 0x6d, 0x2f, 0x63, 0x6f, 0x70, 0x79, 0x5f, 0x74, 0x72
        /*007e*/ 	.byte	0x61, 0x69, 0x74, 0x73, 0x5f, 0x73, 0x6d, 0x31, 0x30, 0x30, 0x2e, 0x68, 0x70, 0x70, 0x00
	.type		$str$25,@object
	.size		$str$25,(__unnamed_1 - $str$25)
$str$25:
        /*008d*/ 	.byte	0x28, 0x28, 0x75, 0x69, 0x6e, 0x74, 0x33, 0x32, 0x5f, 0x74, 0x28, 0x74, 0x68, 0x72, 0x65, 0x61
        /*009d*/ 	.byte	0x64, 0x49, 0x64, 0x78, 0x2e, 0x78, 0x29, 0x20, 0x2f, 0x20, 0x33, 0x32, 0x29, 0x20, 0x25, 0x20
        /*00ad*/ 	.byte	0x34, 0x29, 0x20, 0x3d, 0x3d, 0x20, 0x28, 0x28, 0x28, 0x74, 0x6d, 0x65, 0x6d, 0x5f, 0x61, 0x64
        /*00bd*/ 	.byte	0x64, 0x72, 0x20, 0x3e, 0x3e, 0x20, 0x31, 0x36, 0x29, 0x20, 0x2f, 0x20, 0x33, 0x32, 0x29, 0x20
        /*00cd*/ 	.byte	0x25, 0x20, 0x34, 0x29, 0x00
	.type		__unnamed_1,@object
	.size		__unnamed_1,(__unnamed_2 - __unnamed_1)
__unnamed_1:
        /*00d2*/ 	.byte	0x61, 0x75, 0x74, 0x6f, 0x20, 0x63, 0x75, 0x74, 0x65, 0x3a, 0x3a, 0x61, 0x73, 0x5f, 0x70, 0x6f
        /* <DEDUP_REMOVED lines=24> */
        /*0262*/ 	.byte	0x00
	.type		__unnamed_2,@object
	.size		__unnamed_2,(.L_2 - __unnamed_2)
__unnamed_2:
        /* <DEDUP_REMOVED lines=41> */
.L_2:


//--------------------- .nv.shared._ZN7cutlass13device_kernelINS_4gemm6kernel13GemmUniversalIN4cute5tupleIJiiiiEEENS1_10collective13CollectiveMmaINS1_35MainloopSm100TmaUmmaWarpSpecializedILi17ELi2ELi4ENS5_IJNS4_1CILi1EEESB_SB_EEEEENS5_IJNSA_ILi64EEENSA_ILi128EEESE_EEEaNS5_IJlSB_lEEEaSH_NS4_8TiledMMAINS4_8MMA_AtomIJNS4_15SM100_MMA_S8_SSIaaiLi64ELi128ELNS4_4UMMA5MajorE0ELSM_0ELNSL_8SaturateE0EEEEEENS4_6LayoutISC_NS5_IJNSA_ILi0EEESR_SR_EEEEENS5_IJNS4_10UnderscoreESU_SU_EEEEENS4_13SM90_TMA_LOADENS4_14ComposedLayoutINS4_7SwizzleILi2ELi4ELi3EEENS4_18smem_ptr_flag_bitsILi8EEENSQ_INS5_IJNSA_ILi8EEESE_EEENS5_IJSE_SB_EEEEEEEvNS4_8identityESX_S17_vS18_EENS_8epilogue10collective18CollectiveEpilogueINS1A_23Sm100TmaWarpSpecializedILi2ELi2ELi32ELb0ELb0EEEJSG_NS5_IJNSQ_ISE_SB_EES1F_EEEaSH_aSH_NS1A_6fusion15FusionCallbacksIS1E_NS1H_17LinearCombinationIaiaiLNS_15FloatRoundStyleE2EEESG_S1G_JEEENS4_5SM1004TMEM4LOAD26SM100_TMEM_LOAD_16dp32b32xESX_S17_NS4_39AutoVectorizingCopyWithAssumedAlignmentILi128EEENS4_14SM90_TMA_STOREES17_S1S_S1S_EEEvvEEEEvNT_6ParamsE --------------------------
	.section	.nv.shared._ZN7cutlass13device_kernelINS_4gemm6kernel13GemmUniversalIN4cute5tupleIJiiiiEEENS1_10collective13CollectiveMmaINS1_35MainloopSm100TmaUmmaWarpSpecializedILi17ELi2ELi4ENS5_IJNS4_1CILi1EEESB_SB_EEEEENS5_IJNSA_ILi64EEENSA_ILi128EEESE_EEEaNS5_IJlSB_lEEEaSH_NS4_8TiledMMAINS4_8MMA_AtomIJNS4_15SM100_MMA_S8_SSIaaiLi64ELi128ELNS4_4UMMA5MajorE0ELSM_0ELNSL_8SaturateE0EEEEEENS4_6LayoutISC_NS5_IJNSA_ILi0EEESR_SR_EEEEENS5_IJNS4_10UnderscoreESU_SU_EEEEENS4_13SM90_TMA_LOADENS4_14ComposedLayoutINS4_7SwizzleILi2ELi4ELi3EEENS4_18smem_ptr_flag_bitsILi8EEENSQ_INS5_IJNSA_ILi8EEESE_EEENS5_IJSE_SB_EEEEEEEvNS4_8identityESX_S17_vS18_EENS_8epilogue10collective18CollectiveEpilogueINS1A_23Sm100TmaWarpSpecializedILi2ELi2ELi32ELb0ELb0EEEJSG_NS5_IJNSQ_ISE_SB_EES1F_EEEaSH_aSH_NS1A_6fusion15FusionCallbacksIS1E_NS1H_17LinearCombinationIaiaiLNS_15FloatRoundStyleE2EEESG_S1G_JEEENS4_5SM1004TMEM4LOAD26SM100_TMEM_LOAD_16dp32b32xESX_S17_NS4_39AutoVectorizingCopyWithAssumedAlignmentILi128EEENS4_14SM90_TMA_STOREES17_S1S_S1S_EEEvvEEEEvNT_6ParamsE,"aw",@nobits
	.sectionflags	@""
	.align	16
	.zero		1024


//--------------------- .nv.shared.reserved.0     --------------------------
	.section	.nv.shared.reserved.0,"aw",@nobits
	.weak		__nv_reservedSMEM_offset_0_alias
	.size		__nv_reservedSMEM_offset_0_alias, 0, 64
	.other		__nv_reservedSMEM_offset_0_alias,@"STO_CUDA_RESERVED_SHARED STV_DEFAULT"
__nv_reservedSMEM_offset_0_alias:
	.zero		0
.nv.shared.reserved.0:
	.zero		64
	.weak		__nv_reservedSMEM_tcgen05_partition
	.type		__nv_reservedSMEM_tcgen05_partition,@object
	.size		__nv_reservedSMEM_tcgen05_partition,(.L_0 - __nv_reservedSMEM_tcgen05_partition)
__nv_reservedSMEM_tcgen05_partition:
	.zero		32
.L_0:


//--------------------- .nv.global                --------------------------
	.section	.nv.global,"aw",@nobits
.nv.global:
	.type		_ZN40_INTERNAL_3be8c275_4_k_cu_8ad2b3bf_261884cute1_E,@object
	.size		_ZN40_INTERNAL_3be8c275_4_k_cu_8ad2b3bf_261884cute1_E,(_ZN40_INTERNAL_3be8c275_4_k_cu_8ad2b3bf_261884cuda3std3__45__cpo6cbeginE - _ZN40_INTERNAL_3be8c275_4_k_cu_8ad2b3bf_261884cute1_E)
_ZN40_INTERNAL_3be8c275_4_k_cu_8ad2b3bf_261884cute1_E:
	.zero		1
	.type		_ZN40_INTERNAL_3be8c275_4_k_cu_8ad2b3bf_261884cuda3std3__45__cpo6cbeginE,@object
	.size		_ZN40_INTERNAL_3be8c275_4_k_cu_8ad2b3bf_261884cuda3std3__45__cpo6cbeginE,(_ZN40_INTERNAL_3be8c275_4_k_cu_8ad2b3bf_261884cuda3std3__48in_placeE - _ZN40_INTERNAL_3be8c275_4_k_cu_8ad2b3bf_261884cuda3std3__45__cpo6cbeginE)
_ZN40_INTERNAL_3be8c275_4_k_cu_8ad2b3bf_261884cuda3std3__45__cpo6cbeginE:
	.zero		1
	.type		_ZN40_INTERNAL_3be8c275_4_k_cu_8ad2b3bf_261884cuda3std3__48in_placeE,@object
	.size		_ZN40_INTERNAL_3be8c275_4_k_cu_8ad2b3bf_261884cuda3std3__48in_placeE,(_ZN40_INTERNAL_3be8c275_4_k_cu_8ad2b3bf_261884cuda3std6ranges3__45__cpo9iter_moveE - _ZN40_INTERNAL_3be8c275_4_k_cu_8ad2b3bf_261884cuda3std3__48in_placeE)
_ZN40_INTERNAL_3be8c275_4_k_cu_8ad2b3bf_261884cuda3std3__48in_placeE:
	.zero		1
	.type		_ZN40_INTERNAL_3be8c275_4_k_cu_8ad2b3bf_261884cuda3std6ranges3__45__cpo9iter_moveE,@object
	.size		_ZN40_INTERNAL_3be8c275_4_k_cu_8ad2b3bf_261884cuda3std6ranges3__45__cpo9iter_moveE,(_ZN40_INTERNAL_3be8c275_4_k_cu_8ad2b3bf_261884cuda3std3__45__cpo5beginE - _ZN40_INTERNAL_3be8c275_4_k_cu_8ad2b3bf_261884cuda3std6ranges3__45__cpo9iter_moveE)
_ZN40_INTERNAL_3be8c275_4_k_cu_8ad2b3bf_261884cuda3std6ranges3__45__cpo9iter_moveE:
	.zero		1
	.type		_ZN40_INTERNAL_3be8c275_4_k_cu_8ad2b3bf_261884cuda3std3__45__cpo5beginE,@object
	.size		_ZN40_INTERNAL_3be8c275_4_k_cu_8ad2b3bf_261884cuda3std3__45__cpo5beginE,(_ZN40_INTERNAL_3be8c275_4_k_cu_8ad2b3bf_261884cuda3std3__442_GLOBAL__N__3be8c275_4_k_cu_8ad2b3bf_261886ignoreE - _ZN40_INTERNAL_3be8c275_4_k_cu_8ad2b3bf_261884cuda3std3__45__cpo5beginE)
_ZN40_INTERNAL_3be8c275_4_k_cu_8ad2b3bf_261884cuda3std3__45__cpo5beginE:
	.zero		1
	.type		_ZN40_INTERNAL_3be8c275_4_k_cu_8ad2b3bf_261884cuda3std3__442_GLOBAL__N__3be8c275_4_k_cu_8ad2b3bf_261886ignoreE,@object
	.size		_ZN40_INTERNAL_3be8c275_4_k_cu_8ad2b3bf_261884cuda3std3__442_GLOBAL__N__3be8c275_4_k_cu_8ad2b3bf_261886ignoreE,(_ZN40_INTERNAL_3be8c275_4_k_cu_8ad2b3bf_261884cute7productE - _ZN40_INTERNAL_3be8c275_4_k_cu_8ad2b3bf_261884cuda3std3__442_GLOBAL__N__3be8c275_4_k_cu_8ad2b3bf_261886ignoreE)
_ZN40_INTERNAL_3be8c275_4_k_cu_8ad2b3bf_261884cuda3std3__442_GLOBAL__N__3be8c275_4_k_cu_8ad2b3bf_261886ignoreE:
	.zero		1
	.type		_ZN40_INTERNAL_3be8c275_4_k_cu_8ad2b3bf_261884cute7productE,@object
	.size		_ZN40_INTERNAL_3be8c275_4_k_cu_8ad2b3bf_261884cute7productE,(_ZN40_INTERNAL_3be8c275_4_k_cu_8ad2b3bf_261884cuda3std3__45__cpo3endE - _ZN40_INTERNAL_3be8c275_4_k_cu_8ad2b3bf_261884cute7productE)
_ZN40_INTERNAL_3be8c275_4_k_cu_8ad2b3bf_261884cute7productE:
	.zero		1
	.type		_ZN40_INTERNAL_3be8c275_4_k_cu_8ad2b3bf_261884cuda3std3__45__cpo3endE,@object
	.size		_ZN40_INTERNAL_3be8c275_4_k_cu_8ad2b3bf_261884cuda3std3__45__cpo3endE,(_ZN40_INTERNAL_3be8c275_4_k_cu_8ad2b3bf_261884cuda3std3__419piecewise_constructE - _ZN40_INTERNAL_3be8c275_4_k_cu_8ad2b3bf_261884cuda3std3__45__cpo3endE)
_ZN40_INTERNAL_3be8c275_4_k_cu_8ad2b3bf_261884cuda3std3__45__cpo3endE:
	.zero		1
	.type		_ZN40_INTERNAL_3be8c275_4_k_cu_8ad2b3bf_261884cuda3std3__419piecewise_constructE,@object
	.size		_ZN40_INTERNAL_3be8c275_4_k_cu_8ad2b3bf_261884cuda3std3__419piecewise_constructE,(_ZN40_INTERNAL_3be8c275_4_k_cu_8ad2b3bf_261884cuda3std3__45__cpo4cendE - _ZN40_INTERNAL_3be8c275_4_k_cu_8ad2b3bf_261884cuda3std3__419piecewise_constructE)
_ZN40_INTERNAL_3be8c275_4_k_cu_8ad2b3bf_261884cuda3std3__419piecewise_constructE:
	.zero		1
	.type		_ZN40_INTERNAL_3be8c275_4_k_cu_8ad2b3bf_261884cuda3std3__45__cpo4cendE,@object
	.size		_ZN40_INTERNAL_3be8c275_4_k_cu_8ad2b3bf_261884cuda3std3__45__cpo4cendE,(_ZN40_INTERNAL_3be8c275_4_k_cu_8ad2b3bf_261884cuda3std6ranges3__45__cpo4swapE - _ZN40_INTERNAL_3be8c275_4_k_cu_8ad2b3bf_261884cuda3std3__45__cpo4cendE)
_ZN40_INTERNAL_3be8c275_4_k_cu_8ad2b3bf_261884cuda3std3__45__cpo4cendE:
	.zero		1
	.type		_ZN40_INTERNAL_3be8c275_4_k_cu_8ad2b3bf_261884cuda3std6ranges3__45__cpo4swapE,@object
	.size		_ZN40_INTERNAL_3be8c275_4_k_cu_8ad2b3bf_261884cuda3std6ranges3__45__cpo4swapE,(.L_10 - _ZN40_INTERNAL_3be8c275_4_k_cu_8ad2b3bf_261884cuda3std6ranges3__45__cpo4swapE)
_ZN40_INTERNAL_3be8c275_4_k_cu_8ad2b3bf_261884cuda3std6ranges3__45__cpo4swapE:
	.zero		1
.L_10:


//--------------------- .nv.constant0._ZN7cutlass13device_kernelINS_4gemm6kernel13GemmUniversalIN4cute5tupleIJiiiiEEENS1_10collective13CollectiveMmaINS1_35MainloopSm100TmaUmmaWarpSpecializedILi17ELi2ELi4ENS5_IJNS4_1CILi1EEESB_SB_EEEEENS5_IJNSA_ILi64EEENSA_ILi128EEESE_EEEaNS5_IJlSB_lEEEaSH_NS4_8TiledMMAINS4_8MMA_AtomIJNS4_15SM100_MMA_S8_SSIaaiLi64ELi128ELNS4_4UMMA5MajorE0ELSM_0ELNSL_8SaturateE0EEEEEENS4_6LayoutISC_NS5_IJNSA_ILi0EEESR_SR_EEEEENS5_IJNS4_10UnderscoreESU_SU_EEEEENS4_13SM90_TMA_LOADENS4_14ComposedLayoutINS4_7SwizzleILi2ELi4ELi3EEENS4_18smem_ptr_flag_bitsILi8EEENSQ_INS5_IJNSA_ILi8EEESE_EEENS5_IJSE_SB_EEEEEEEvNS4_8identityESX_S17_vS18_EENS_8epilogue10collective18CollectiveEpilogueINS1A_23Sm100TmaWarpSpecializedILi2ELi2ELi32ELb0ELb0EEEJSG_NS5_IJNSQ_ISE_SB_EES1F_EEEaSH_aSH_NS1A_6fusion15FusionCallbacksIS1E_NS1H_17LinearCombinationIaiaiLNS_15FloatRoundStyleE2EEESG_S1G_JEEENS4_5SM1004TMEM4LOAD26SM100_TMEM_LOAD_16dp32b32xESX_S17_NS4_39AutoVectorizingCopyWithAssumedAlignmentILi128EEENS4_14SM90_TMA_STOREES17_S1S_S1S_EEEvvEEEEvNT_6ParamsE --------------------------
	.section	.nv.constant0._ZN7cutlass13device_kernelINS_4gemm6kernel13GemmUniversalIN4cute5tupleIJiiiiEEENS1_10collective13CollectiveMmaINS1_35MainloopSm100TmaUmmaWarpSpecializedILi17ELi2ELi4ENS5_IJNS4_1CILi1EEESB_SB_EEEEENS5_IJNSA_ILi64EEENSA_ILi128EEESE_EEEaNS5_IJlSB_lEEEaSH_NS4_8TiledMMAINS4_8MMA_AtomIJNS4_15SM100_MMA_S8_SSIaaiLi64ELi128ELNS4_4UMMA5MajorE0ELSM_0ELNSL_8SaturateE0EEEEEENS4_6LayoutISC_NS5_IJNSA_ILi0EEESR_SR_EEEEENS5_IJNS4_10UnderscoreESU_SU_EEEEENS4_13SM90_TMA_LOADENS4_14ComposedLayoutINS4_7SwizzleILi2ELi4ELi3EEENS4_18smem_ptr_flag_bitsILi8EEENSQ_INS5_IJNSA_ILi8EEESE_EEENS5_IJSE_SB_EEEEEEEvNS4_8identityESX_S17_vS18_EENS_8epilogue10collective18CollectiveEpilogueINS1A_23Sm100TmaWarpSpecializedILi2ELi2ELi32ELb0ELb0EEEJSG_NS5_IJNSQ_ISE_SB_EES1F_EEEaSH_aSH_NS1A_6fusion15FusionCallbacksIS1E_NS1H_17LinearCombinationIaiaiLNS_15FloatRoundStyleE2EEESG_S1G_JEEENS4_5SM1004TMEM4LOAD26SM100_TMEM_LOAD_16dp32b32xESX_S17_NS4_39AutoVectorizingCopyWithAssumedAlignmentILi128EEENS4_14SM90_TMA_STOREES17_S1S_S1S_EEEvvEEEEvNT_6ParamsE,"a",@progbits
	.sectionflags	@""
	.align	4
.nv.constant0._ZN7cutlass13device_kernelINS_4gemm6kernel13GemmUniversalIN4cute5tupleIJiiiiEEENS1_10collective13CollectiveMmaINS1_35MainloopSm100TmaUmmaWarpSpecializedILi17ELi2ELi4ENS5_IJNS4_1CILi1EEESB_SB_EEEEENS5_IJNSA_ILi64EEENSA_ILi128EEESE_EEEaNS5_IJlSB_lEEEaSH_NS4_8TiledMMAINS4_8MMA_AtomIJNS4_15SM100_MMA_S8_SSIaaiLi64ELi128ELNS4_4UMMA5MajorE0ELSM_0ELNSL_8SaturateE0EEEEEENS4_6LayoutISC_NS5_IJNSA_ILi0EEESR_SR_EEEEENS5_IJNS4_10UnderscoreESU_SU_EEEEENS4_13SM90_TMA_LOADENS4_14ComposedLayoutINS4_7SwizzleILi2ELi4ELi3EEENS4_18smem_ptr_flag_bitsILi8EEENSQ_INS5_IJNSA_ILi8EEESE_EEENS5_IJSE_SB_EEEEEEEvNS4_8identityESX_S17_vS18_EENS_8epilogue10collective18CollectiveEpilogueINS1A_23Sm100TmaWarpSpecializedILi2ELi2ELi32ELb0ELb0EEEJSG_NS5_IJNSQ_ISE_SB_EES1F_EEEaSH_aSH_NS1A_6fusion15FusionCallbacksIS1E_NS1H_17LinearCombinationIaiaiLNS_15FloatRoundStyleE2EEESG_S1G_JEEENS4_5SM1004TMEM4LOAD26SM100_TMEM_LOAD_16dp32b32xESX_S17_NS4_39AutoVectorizingCopyWithAssumedAlignmentILi128EEENS4_14SM90_TMA_STOREES17_S1S_S1S_EEEvvEEEEvNT_6ParamsE:
	.zero		2944


//--------------------- SYMBOLS --------------------------

	.type		.nv.reservedSmem.offset0,@object
	.size		.nv.reservedSmem.offset0,0x4
	.type		.nv.reservedSmem.cap,@object
	.size		.nv.reservedSmem.cap,0x4
	.type		__assertfail,@function
